//
// Generated by NVIDIA NVVM Compiler
//
// Compiler Build ID: CL-36424714
// Cuda compilation tools, release 13.0, V13.0.88
// Based on NVVM 20.0.0
//

.version 9.0
.target sm_100
.address_size 64

	// .globl	mul_mat_q4_0_check
.extern .func  (.param .b32 func_retval0) vprintf
(
	.param .b64 vprintf_param_0,
	.param .b64 vprintf_param_1
)
;
.shared .align 4 .b8 _ZZN34_INTERNAL_3422a0aa_4_k_cu_ca1c264519allocate_tiles_q4_0ILi32EEEvPPiPP7__half2S2_S2_E9tile_x_qs[4224];
.shared .align 4 .b8 _ZZN34_INTERNAL_3422a0aa_4_k_cu_ca1c264519allocate_tiles_q4_0ILi32EEEvPPiPP7__half2S2_S2_E8tile_x_d[1056];
// _ZZN34_INTERNAL_3422a0aa_4_k_cu_ca1c26459mul_mat_qILi32ELi2ELi4ELb1E10block_q4_0Li4ELi32ELi4EXadL_ZNS_19allocate_tiles_q4_0ILi32EEEvPPiPP7__half2S4_S4_EEXadL_ZNS_15load_tiles_q4_0ILi32ELi4ELb1EEEvPKvS3_S6_S3_S3_RKiSC_SC_SC_EELi4EXadL_ZNS_25vec_dot_q4_0_q8_1_mul_matEPSB_PKS5_SD_SD_SD_SF_SC_SC_SC_EEEEvSA_SA_PfiiiiiE9tile_y_qs has been demoted
// _ZZN34_INTERNAL_3422a0aa_4_k_cu_ca1c26459mul_mat_qILi32ELi2ELi4ELb1E10block_q4_0Li4ELi32ELi4EXadL_ZNS_19allocate_tiles_q4_0ILi32EEEvPPiPP7__half2S4_S4_EEXadL_ZNS_15load_tiles_q4_0ILi32ELi4ELb1EEEvPKvS3_S6_S3_S3_RKiSC_SC_SC_EELi4EXadL_ZNS_25vec_dot_q4_0_q8_1_mul_matEPSB_PKS5_SD_SD_SD_SF_SC_SC_SC_EEEEvSA_SA_PfiiiiiE9tile_y_ds has been demoted
// _ZZN34_INTERNAL_3422a0aa_4_k_cu_ca1c26459mul_mat_qILi32ELi2ELi4ELb1E10block_q4_0Li4ELi32ELi4EXadL_ZNS_19allocate_tiles_q4_0ILi32EEEvPPiPP7__half2S4_S4_EEXadL_ZNS_15load_tiles_q4_0ILi32ELi4ELb0EEEvPKvS3_S6_S3_S3_RKiSC_SC_SC_EELi4EXadL_ZNS_25vec_dot_q4_0_q8_1_mul_matEPSB_PKS5_SD_SD_SD_SF_SC_SC_SC_EEEEvSA_SA_PfiiiiiE9tile_y_qs has been demoted
// _ZZN34_INTERNAL_3422a0aa_4_k_cu_ca1c26459mul_mat_qILi32ELi2ELi4ELb1E10block_q4_0Li4ELi32ELi4EXadL_ZNS_19allocate_tiles_q4_0ILi32EEEvPPiPP7__half2S4_S4_EEXadL_ZNS_15load_tiles_q4_0ILi32ELi4ELb0EEEvPKvS3_S6_S3_S3_RKiSC_SC_SC_EELi4EXadL_ZNS_25vec_dot_q4_0_q8_1_mul_matEPSB_PKS5_SD_SD_SD_SF_SC_SC_SC_EEEEvSA_SA_PfiiiiiE9tile_y_ds has been demoted
.global .align 1 .b8 $str[19] = {37, 102, 32, 37, 102, 32, 37, 102, 32, 37, 102, 32, 37, 102, 32, 37, 102, 10};

.visible .entry mul_mat_q4_0_check(
	.param .u64 .ptr .align 1 mul_mat_q4_0_check_param_0,
	.param .u64 .ptr .align 1 mul_mat_q4_0_check_param_1,
	.param .u64 .ptr .align 1 mul_mat_q4_0_check_param_2,
	.param .u32 mul_mat_q4_0_check_param_3,
	.param .u32 mul_mat_q4_0_check_param_4,
	.param .u32 mul_mat_q4_0_check_param_5,
	.param .u32 mul_mat_q4_0_check_param_6,
	.param .u32 mul_mat_q4_0_check_param_7
)
{
	.local .align 16 .b8 	__local_depot0[48];
	.reg .b64 	%SP;
	.reg .b64 	%SPL;
	.reg .pred 	%p<5>;
	.reg .b16 	%rs<19>;
	.reg .b32 	%r<555>;
	.reg .b32 	%f<81>;
	.reg .b64 	%rd<79>;
	.reg .b64 	%fd<33>;
	// demoted variable
	.shared .align 4 .b8 _ZZN34_INTERNAL_3422a0aa_4_k_cu_ca1c26459mul_mat_qILi32ELi2ELi4ELb1E10block_q4_0Li4ELi32ELi4EXadL_ZNS_19allocate_tiles_q4_0ILi32EEEvPPiPP7__half2S4_S4_EEXadL_ZNS_15load_tiles_q4_0ILi32ELi4ELb1EEEvPKvS3_S6_S3_S3_RKiSC_SC_SC_EELi4EXadL_ZNS_25vec_dot_q4_0_q8_1_mul_matEPSB_PKS5_SD_SD_SD_SF_SC_SC_SC_EEEEvSA_SA_PfiiiiiE9tile_y_qs[512];
	// demoted variable
	.shared .align 4 .b8 _ZZN34_INTERNAL_3422a0aa_4_k_cu_ca1c26459mul_mat_qILi32ELi2ELi4ELb1E10block_q4_0Li4ELi32ELi4EXadL_ZNS_19allocate_tiles_q4_0ILi32EEEvPPiPP7__half2S4_S4_EEXadL_ZNS_15load_tiles_q4_0ILi32ELi4ELb1EEEvPKvS3_S6_S3_S3_RKiSC_SC_SC_EELi4EXadL_ZNS_25vec_dot_q4_0_q8_1_mul_matEPSB_PKS5_SD_SD_SD_SF_SC_SC_SC_EEEEvSA_SA_PfiiiiiE9tile_y_ds[64];
	mov.u64 	%SPL, __local_depot0;
	cvta.local.u64 	%SP, %SPL;
	ld.param.u64 	%rd4, [mul_mat_q4_0_check_param_0];
	ld.param.u32 	%r41, [mul_mat_q4_0_check_param_3];
	ld.param.u32 	%r37, [mul_mat_q4_0_check_param_4];
	ld.param.u32 	%r39, [mul_mat_q4_0_check_param_6];
	shr.s32 	%r42, %r41, 31;
	shr.u32 	%r43, %r42, 27;
	add.s32 	%r44, %r41, %r43;
	shr.s32 	%r1, %r44, 5;
	mov.u32 	%r45, %ctaid.x;
	shl.b32 	%r2, %r45, 5;
	mov.u32 	%r46, %ctaid.y;
	shl.b32 	%r3, %r46, 2;
	setp.lt.s32 	%p1, %r41, 32;
	mov.f32 	%f80, 0f00000000;
	@%p1 bra 	$L__BB0_3;
	ld.param.u32 	%r547, [mul_mat_q4_0_check_param_5];
	shr.s32 	%r48, %r39, 31;
	shr.u32 	%r49, %r48, 27;
	add.s32 	%r50, %r39, %r49;
	shr.s32 	%r51, %r50, 5;
	mov.u32 	%r52, %tid.y;
	not.b32 	%r53, %r2;
	add.s32 	%r54, %r37, %r53;
	mov.u32 	%r55, %tid.x;
	shr.u32 	%r56, %r55, 2;
	and.b32  	%r57, %r55, 7;
	shl.b32 	%r58, %r52, 2;
	shr.u32 	%r59, %r55, 3;
	add.s32 	%r60, %r59, %r58;
	add.s32 	%r61, %r3, %r52;
	add.s32 	%r62, %r547, -1;
	min.u32 	%r63, %r61, %r62;
	mul.lo.s32 	%r64, %r63, %r51;
	and.b32  	%r65, %r56, 3;
	and.b32  	%r66, %r55, 3;
	add.s32 	%r67, %r3, %r65;
	min.s32 	%r68, %r67, %r62;
	min.s32 	%r4, %r52, %r54;
	mad.lo.s32 	%r69, %r4, 33, %r55;
	shl.b32 	%r70, %r69, 2;
	mov.u32 	%r71, _ZZN34_INTERNAL_3422a0aa_4_k_cu_ca1c264519allocate_tiles_q4_0ILi32EEEvPPiPP7__half2S2_S2_E9tile_x_qs;
	add.s32 	%r5, %r71, %r70;
	add.s32 	%r72, %r52, 4;
	min.s32 	%r6, %r72, %r54;
	mad.lo.s32 	%r73, %r6, 33, %r55;
	shl.b32 	%r74, %r73, 2;
	add.s32 	%r7, %r71, %r74;
	add.s32 	%r75, %r52, 8;
	min.s32 	%r8, %r75, %r54;
	mad.lo.s32 	%r76, %r8, 33, %r55;
	shl.b32 	%r77, %r76, 2;
	add.s32 	%r9, %r71, %r77;
	add.s32 	%r78, %r52, 12;
	min.s32 	%r10, %r78, %r54;
	mad.lo.s32 	%r79, %r10, 33, %r55;
	shl.b32 	%r80, %r79, 2;
	add.s32 	%r11, %r71, %r80;
	add.s32 	%r81, %r52, 16;
	min.s32 	%r12, %r81, %r54;
	mad.lo.s32 	%r82, %r12, 33, %r55;
	shl.b32 	%r83, %r82, 2;
	add.s32 	%r13, %r71, %r83;
	add.s32 	%r84, %r52, 20;
	min.s32 	%r14, %r84, %r54;
	mad.lo.s32 	%r85, %r14, 33, %r55;
	shl.b32 	%r86, %r85, 2;
	add.s32 	%r15, %r71, %r86;
	add.s32 	%r87, %r52, 24;
	min.s32 	%r16, %r87, %r54;
	mad.lo.s32 	%r88, %r16, 33, %r55;
	shl.b32 	%r89, %r88, 2;
	add.s32 	%r17, %r71, %r89;
	add.s32 	%r90, %r52, 28;
	min.s32 	%r18, %r90, %r54;
	mad.lo.s32 	%r91, %r18, 33, %r55;
	shl.b32 	%r92, %r91, 2;
	add.s32 	%r19, %r71, %r92;
	min.s32 	%r20, %r60, %r54;
	shl.b32 	%r93, %r20, 3;
	shr.s32 	%r94, %r20, 31;
	shr.u32 	%r95, %r94, 30;
	add.s32 	%r96, %r20, %r95;
	shr.u32 	%r97, %r96, 2;
	add.s32 	%r98, %r97, %r57;
	add.s32 	%r99, %r98, %r93;
	shl.b32 	%r100, %r99, 2;
	mov.u32 	%r101, _ZZN34_INTERNAL_3422a0aa_4_k_cu_ca1c264519allocate_tiles_q4_0ILi32EEEvPPiPP7__half2S2_S2_E8tile_x_d;
	add.s32 	%r21, %r101, %r100;
	add.s32 	%r102, %r60, 16;
	min.s32 	%r22, %r102, %r54;
	shl.b32 	%r103, %r22, 3;
	shr.s32 	%r104, %r22, 31;
	shr.u32 	%r105, %r104, 30;
	add.s32 	%r106, %r22, %r105;
	shr.u32 	%r107, %r106, 2;
	add.s32 	%r108, %r107, %r57;
	add.s32 	%r109, %r108, %r103;
	shl.b32 	%r110, %r109, 2;
	add.s32 	%r23, %r101, %r110;
	add.s32 	%r111, %r55, 32;
	shr.u32 	%r112, %r111, 3;
	add.s32 	%r553, %r112, %r64;
	add.s32 	%r552, %r59, %r64;
	mad.lo.s32 	%r551, %r68, %r51, %r66;
	cvta.to.global.u64 	%rd78, %rd4;
	mov.f32 	%f80, 0f00000000;
	mov.b32 	%r554, 0;
	add.u64 	%rd69, %SP, 0;
	mov.u64 	%rd71, $str;
$L__BB0_2:
	ld.param.u64 	%rd76, [mul_mat_q4_0_check_param_1];
	mul.wide.s32 	%rd7, %r553, 36;
	mov.u32 	%r385, %tid.x;
	shl.b32 	%r386, %r385, 2;
	and.b32  	%r387, %r386, 28;
	cvt.u64.u32 	%rd8, %r387;
	cvta.to.global.u64 	%rd9, %rd76;
	add.s64 	%rd10, %rd8, %rd9;
	add.s64 	%rd11, %rd10, 4;
	add.s64 	%rd12, %rd11, %rd7;
	mul.wide.s32 	%rd13, %r552, 36;
	add.s64 	%rd14, %rd11, %rd13;
	mul.wide.s32 	%rd15, %r551, 36;
	add.s64 	%rd16, %rd9, %rd15;
	mul.lo.s32 	%r388, %r4, %r1;
	cvt.s64.s32 	%rd17, %r388;
	shr.u32 	%r389, %r385, 2;
	cvt.u64.u32 	%rd18, %r389;
	add.s64 	%rd19, %rd17, %rd18;
	mov.u32 	%r390, %ctaid.x;
	mul.lo.s32 	%r391, %r390, %r1;
	shl.b32 	%r392, %r391, 5;
	mul.wide.s32 	%rd20, %r392, 18;
	mad.lo.s64 	%rd21, %rd19, 18, %rd20;
	and.b32  	%r393, %r386, 12;
	cvt.u64.u32 	%rd22, %r393;
	add.s64 	%rd23, %rd21, %rd22;
	add.s64 	%rd24, %rd78, %rd23;
	ld.global.nc.u16 	%rs3, [%rd24+2];
	cvt.u32.u16 	%r394, %rs3;
	ld.global.nc.u16 	%rs4, [%rd24+4];
	cvt.u32.u16 	%r395, %rs4;
	shl.b32 	%r396, %r395, 16;
	or.b32  	%r397, %r396, %r394;
	st.shared.u32 	[%r5], %r397;
	mul.lo.s32 	%r398, %r6, %r1;
	cvt.s64.s32 	%rd25, %r398;
	add.s64 	%rd26, %rd25, %rd18;
	mad.lo.s64 	%rd27, %rd26, 18, %rd20;
	add.s64 	%rd28, %rd27, %rd22;
	add.s64 	%rd29, %rd78, %rd28;
	ld.global.nc.u16 	%rs5, [%rd29+2];
	cvt.u32.u16 	%r399, %rs5;
	ld.global.nc.u16 	%rs6, [%rd29+4];
	cvt.u32.u16 	%r400, %rs6;
	shl.b32 	%r401, %r400, 16;
	or.b32  	%r402, %r401, %r399;
	st.shared.u32 	[%r7], %r402;
	mul.lo.s32 	%r403, %r8, %r1;
	cvt.s64.s32 	%rd30, %r403;
	add.s64 	%rd31, %rd30, %rd18;
	mad.lo.s64 	%rd32, %rd31, 18, %rd20;
	add.s64 	%rd33, %rd32, %rd22;
	add.s64 	%rd34, %rd78, %rd33;
	ld.global.nc.u16 	%rs7, [%rd34+2];
	cvt.u32.u16 	%r404, %rs7;
	ld.global.nc.u16 	%rs8, [%rd34+4];
	cvt.u32.u16 	%r405, %rs8;
	shl.b32 	%r406, %r405, 16;
	or.b32  	%r407, %r406, %r404;
	st.shared.u32 	[%r9], %r407;
	mul.lo.s32 	%r408, %r10, %r1;
	cvt.s64.s32 	%rd35, %r408;
	add.s64 	%rd36, %rd35, %rd18;
	mad.lo.s64 	%rd37, %rd36, 18, %rd20;
	add.s64 	%rd38, %rd37, %rd22;
	add.s64 	%rd39, %rd78, %rd38;
	ld.global.nc.u16 	%rs9, [%rd39+2];
	cvt.u32.u16 	%r409, %rs9;
	ld.global.nc.u16 	%rs10, [%rd39+4];
	cvt.u32.u16 	%r410, %rs10;
	shl.b32 	%r411, %r410, 16;
	or.b32  	%r412, %r411, %r409;
	st.shared.u32 	[%r11], %r412;
	mul.lo.s32 	%r413, %r12, %r1;
	cvt.s64.s32 	%rd40, %r413;
	add.s64 	%rd41, %rd40, %rd18;
	mad.lo.s64 	%rd42, %rd41, 18, %rd20;
	add.s64 	%rd43, %rd42, %rd22;
	add.s64 	%rd44, %rd78, %rd43;
	ld.global.nc.u16 	%rs11, [%rd44+2];
	cvt.u32.u16 	%r414, %rs11;
	ld.global.nc.u16 	%rs12, [%rd44+4];
	cvt.u32.u16 	%r415, %rs12;
	shl.b32 	%r416, %r415, 16;
	or.b32  	%r417, %r416, %r414;
	st.shared.u32 	[%r13], %r417;
	mul.lo.s32 	%r418, %r14, %r1;
	cvt.s64.s32 	%rd45, %r418;
	add.s64 	%rd46, %rd45, %rd18;
	mad.lo.s64 	%rd47, %rd46, 18, %rd20;
	add.s64 	%rd48, %rd47, %rd22;
	add.s64 	%rd49, %rd78, %rd48;
	ld.global.nc.u16 	%rs13, [%rd49+2];
	cvt.u32.u16 	%r419, %rs13;
	ld.global.nc.u16 	%rs14, [%rd49+4];
	cvt.u32.u16 	%r420, %rs14;
	shl.b32 	%r421, %r420, 16;
	or.b32  	%r422, %r421, %r419;
	st.shared.u32 	[%r15], %r422;
	mul.lo.s32 	%r423, %r16, %r1;
	cvt.s64.s32 	%rd50, %r423;
	add.s64 	%rd51, %rd50, %rd18;
	mad.lo.s64 	%rd52, %rd51, 18, %rd20;
	add.s64 	%rd53, %rd52, %rd22;
	add.s64 	%rd54, %rd78, %rd53;
	ld.global.nc.u16 	%rs15, [%rd54+2];
	cvt.u32.u16 	%r424, %rs15;
	ld.global.nc.u16 	%rs16, [%rd54+4];
	cvt.u32.u16 	%r425, %rs16;
	shl.b32 	%r426, %r425, 16;
	or.b32  	%r427, %r426, %r424;
	st.shared.u32 	[%r17], %r427;
	mul.lo.s32 	%r428, %r18, %r1;
	cvt.s64.s32 	%rd55, %r428;
	add.s64 	%rd56, %rd55, %rd18;
	mad.lo.s64 	%rd57, %rd56, 18, %rd20;
	add.s64 	%rd58, %rd57, %rd22;
	add.s64 	%rd59, %rd78, %rd58;
	ld.global.nc.u16 	%rs17, [%rd59+2];
	cvt.u32.u16 	%r429, %rs17;
	ld.global.nc.u16 	%rs18, [%rd59+4];
	cvt.u32.u16 	%r430, %rs18;
	shl.b32 	%r431, %r430, 16;
	or.b32  	%r432, %r431, %r429;
	st.shared.u32 	[%r19], %r432;
	mul.lo.s32 	%r433, %r20, %r1;
	cvt.s64.s32 	%rd60, %r433;
	and.b32  	%r434, %r385, 7;
	cvt.u64.u32 	%rd61, %r434;
	add.s64 	%rd62, %rd60, %rd61;
	mad.lo.s64 	%rd63, %rd62, 18, %rd20;
	add.s64 	%rd64, %rd78, %rd63;
	ld.global.nc.u16 	%rs1, [%rd64];
	// begin inline asm
	{  cvt.f32.f16 %f6, %rs1;}

	// end inline asm
	st.shared.f32 	[%r21], %f6;
	mul.lo.s32 	%r435, %r22, %r1;
	cvt.s64.s32 	%rd65, %r435;
	add.s64 	%rd66, %rd65, %rd61;
	mad.lo.s64 	%rd67, %rd66, 18, %rd20;
	add.s64 	%rd68, %rd78, %rd67;
	ld.global.nc.u16 	%rs2, [%rd68];
	// begin inline asm
	{  cvt.f32.f16 %f7, %rs2;}

	// end inline asm
	st.shared.f32 	[%r23], %f7;
	ld.global.nc.u32 	%r436, [%rd14];
	mov.u32 	%r437, %tid.y;
	and.b32  	%r438, %r386, 124;
	shl.b32 	%r439, %r437, 7;
	or.b32  	%r440, %r439, %r438;
	mov.u32 	%r441, _ZZN34_INTERNAL_3422a0aa_4_k_cu_ca1c26459mul_mat_qILi32ELi2ELi4ELb1E10block_q4_0Li4ELi32ELi4EXadL_ZNS_19allocate_tiles_q4_0ILi32EEEvPPiPP7__half2S4_S4_EEXadL_ZNS_15load_tiles_q4_0ILi32ELi4ELb1EEEvPKvS3_S6_S3_S3_RKiSC_SC_SC_EELi4EXadL_ZNS_25vec_dot_q4_0_q8_1_mul_matEPSB_PKS5_SD_SD_SD_SF_SC_SC_SC_EEEEvSA_SA_PfiiiiiE9tile_y_qs;
	add.s32 	%r442, %r441, %r440;
	st.shared.u32 	[%r442], %r436;
	ld.global.nc.u32 	%r443, [%rd16];
	and.b32  	%r444, %r386, 60;
	mov.u32 	%r445, _ZZN34_INTERNAL_3422a0aa_4_k_cu_ca1c26459mul_mat_qILi32ELi2ELi4ELb1E10block_q4_0Li4ELi32ELi4EXadL_ZNS_19allocate_tiles_q4_0ILi32EEEvPPiPP7__half2S4_S4_EEXadL_ZNS_15load_tiles_q4_0ILi32ELi4ELb1EEEvPKvS3_S6_S3_S3_RKiSC_SC_SC_EELi4EXadL_ZNS_25vec_dot_q4_0_q8_1_mul_matEPSB_PKS5_SD_SD_SD_SF_SC_SC_SC_EEEEvSA_SA_PfiiiiiE9tile_y_ds;
	add.s32 	%r446, %r445, %r444;
	st.shared.u32 	[%r446], %r443;
	bar.sync 	0;
	add.s32 	%r447, %r441, %r439;
	ld.shared.u32 	%r115, [%r447];
	ld.shared.u32 	%r119, [%r447+16];
	ld.shared.u32 	%r123, [%r447+4];
	ld.shared.u32 	%r127, [%r447+20];
	ld.shared.u32 	%r131, [%r447+8];
	ld.shared.u32 	%r135, [%r447+24];
	ld.shared.u32 	%r139, [%r447+12];
	ld.shared.u32 	%r143, [%r447+28];
	mov.u32 	%r448, _ZZN34_INTERNAL_3422a0aa_4_k_cu_ca1c264519allocate_tiles_q4_0ILi32EEEvPPiPP7__half2S2_S2_E9tile_x_qs;
	mad.lo.s32 	%r449, %r385, 132, %r448;
	ld.shared.u32 	%r450, [%r449];
	and.b32  	%r114, %r450, 252645135;
	shr.u32 	%r451, %r450, 4;
	and.b32  	%r118, %r451, 252645135;
	mov.b32 	%r354, 0;
	// begin inline asm
	dp4a.s32.s32 %r113, %r114, %r115, %r354;
	// end inline asm
	// begin inline asm
	dp4a.s32.s32 %r117, %r118, %r119, %r113;
	// end inline asm
	ld.shared.u32 	%r452, [%r449+4];
	and.b32  	%r122, %r452, 252645135;
	shr.u32 	%r453, %r452, 4;
	and.b32  	%r126, %r453, 252645135;
	// begin inline asm
	dp4a.s32.s32 %r121, %r122, %r123, %r117;
	// end inline asm
	// begin inline asm
	dp4a.s32.s32 %r125, %r126, %r127, %r121;
	// end inline asm
	ld.shared.u32 	%r454, [%r449+8];
	and.b32  	%r130, %r454, 252645135;
	shr.u32 	%r455, %r454, 4;
	and.b32  	%r134, %r455, 252645135;
	// begin inline asm
	dp4a.s32.s32 %r129, %r130, %r131, %r125;
	// end inline asm
	// begin inline asm
	dp4a.s32.s32 %r133, %r134, %r135, %r129;
	// end inline asm
	ld.shared.u32 	%r456, [%r449+12];
	and.b32  	%r138, %r456, 252645135;
	shr.u32 	%r457, %r456, 4;
	and.b32  	%r142, %r457, 252645135;
	// begin inline asm
	dp4a.s32.s32 %r137, %r138, %r139, %r133;
	// end inline asm
	// begin inline asm
	dp4a.s32.s32 %r141, %r142, %r143, %r137;
	// end inline asm
	shl.b32 	%r458, %r437, 4;
	add.s32 	%r459, %r445, %r458;
	ld.shared.u32 	%r146, [%r459];
	// begin inline asm
	{.reg .f16 low,high;
  mov.b32 {low,high},%r146;
  cvt.f32.f16 %f8, low;}

	// end inline asm
	// begin inline asm
	{.reg .f16 low,high;
  mov.b32 {low,high},%r146;
  cvt.f32.f16 %f9, high;}

	// end inline asm
	shl.b32 	%r460, %r385, 3;
	add.s32 	%r461, %r460, %r389;
	shl.b32 	%r462, %r461, 2;
	mov.u32 	%r463, _ZZN34_INTERNAL_3422a0aa_4_k_cu_ca1c264519allocate_tiles_q4_0ILi32EEEvPPiPP7__half2S2_S2_E8tile_x_d;
	add.s32 	%r464, %r463, %r462;
	ld.shared.f32 	%f24, [%r464];
	cvt.rn.f32.s32 	%f25, %r141;
	mul.f32 	%f26, %f8, %f25;
	mul.f32 	%f27, %f9, 0f41000000;
	sub.f32 	%f28, %f26, %f27;
	mul.f32 	%f29, %f24, %f28;
	cvt.f64.f32 	%fd1, %f29;
	cvt.f64.f32 	%fd2, %f24;
	cvt.f64.f32 	%fd3, %f8;
	cvt.f64.f32 	%fd4, %f9;
	cvta.to.local.u64 	%rd70, %rd69;
	st.local.v2.f64 	[%rd70], {%fd1, %fd2};
	st.local.u32 	[%rd70+16], %r141;
	st.local.f64 	[%rd70+24], %fd3;
	mov.b32 	%r465, 1;
	st.local.u32 	[%rd70+32], %r465;
	st.local.f64 	[%rd70+40], %fd4;
	cvta.global.u64 	%rd72, %rd71;
	{ // callseq 0, 0
	.param .b64 param0;
	st.param.b64 	[param0], %rd72;
	.param .b64 param1;
	st.param.b64 	[param1], %rd69;
	.param .b32 retval0;
	call.uni (retval0), 
	vprintf, 
	(
	param0, 
	param1
	);
	ld.param.b32 	%r466, [retval0];
	} // callseq 0
	add.f32 	%f30, %f80, %f29;
	ld.shared.u32 	%r149, [%r447+32];
	ld.shared.u32 	%r153, [%r447+48];
	ld.shared.u32 	%r157, [%r447+36];
	ld.shared.u32 	%r161, [%r447+52];
	ld.shared.u32 	%r165, [%r447+40];
	ld.shared.u32 	%r169, [%r447+56];
	ld.shared.u32 	%r173, [%r447+44];
	ld.shared.u32 	%r177, [%r447+60];
	ld.shared.u32 	%r468, [%r449+16];
	and.b32  	%r148, %r468, 252645135;
	shr.u32 	%r469, %r468, 4;
	and.b32  	%r152, %r469, 252645135;
	// begin inline asm
	dp4a.s32.s32 %r147, %r148, %r149, %r354;
	// end inline asm
	// begin inline asm
	dp4a.s32.s32 %r151, %r152, %r153, %r147;
	// end inline asm
	ld.shared.u32 	%r470, [%r449+20];
	and.b32  	%r156, %r470, 252645135;
	shr.u32 	%r471, %r470, 4;
	and.b32  	%r160, %r471, 252645135;
	// begin inline asm
	dp4a.s32.s32 %r155, %r156, %r157, %r151;
	// end inline asm
	// begin inline asm
	dp4a.s32.s32 %r159, %r160, %r161, %r155;
	// end inline asm
	ld.shared.u32 	%r472, [%r449+24];
	and.b32  	%r164, %r472, 252645135;
	shr.u32 	%r473, %r472, 4;
	and.b32  	%r168, %r473, 252645135;
	// begin inline asm
	dp4a.s32.s32 %r163, %r164, %r165, %r159;
	// end inline asm
	// begin inline asm
	dp4a.s32.s32 %r167, %r168, %r169, %r163;
	// end inline asm
	ld.shared.u32 	%r474, [%r449+28];
	and.b32  	%r172, %r474, 252645135;
	shr.u32 	%r475, %r474, 4;
	and.b32  	%r176, %r475, 252645135;
	// begin inline asm
	dp4a.s32.s32 %r171, %r172, %r173, %r167;
	// end inline asm
	// begin inline asm
	dp4a.s32.s32 %r175, %r176, %r177, %r171;
	// end inline asm
	ld.shared.u32 	%r180, [%r459+4];
	// begin inline asm
	{.reg .f16 low,high;
  mov.b32 {low,high},%r180;
  cvt.f32.f16 %f10, low;}

	// end inline asm
	// begin inline asm
	{.reg .f16 low,high;
  mov.b32 {low,high},%r180;
  cvt.f32.f16 %f11, high;}

	// end inline asm
	ld.shared.f32 	%f31, [%r464+4];
	cvt.rn.f32.s32 	%f32, %r175;
	mul.f32 	%f33, %f10, %f32;
	mul.f32 	%f34, %f11, 0f41000000;
	sub.f32 	%f35, %f33, %f34;
	mul.f32 	%f36, %f31, %f35;
	cvt.f64.f32 	%fd5, %f36;
	cvt.f64.f32 	%fd6, %f31;
	cvt.f64.f32 	%fd7, %f10;
	cvt.f64.f32 	%fd8, %f11;
	st.local.v2.f64 	[%rd70], {%fd5, %fd6};
	st.local.u32 	[%rd70+16], %r175;
	st.local.f64 	[%rd70+24], %fd7;
	st.local.u32 	[%rd70+32], %r465;
	st.local.f64 	[%rd70+40], %fd8;
	{ // callseq 1, 0
	.param .b64 param0;
	st.param.b64 	[param0], %rd72;
	.param .b64 param1;
	st.param.b64 	[param1], %rd69;
	.param .b32 retval0;
	call.uni (retval0), 
	vprintf, 
	(
	param0, 
	param1
	);
	ld.param.b32 	%r476, [retval0];
	} // callseq 1
	add.f32 	%f37, %f30, %f36;
	ld.shared.u32 	%r183, [%r447+64];
	ld.shared.u32 	%r187, [%r447+80];
	ld.shared.u32 	%r191, [%r447+68];
	ld.shared.u32 	%r195, [%r447+84];
	ld.shared.u32 	%r199, [%r447+72];
	ld.shared.u32 	%r203, [%r447+88];
	ld.shared.u32 	%r207, [%r447+76];
	ld.shared.u32 	%r211, [%r447+92];
	ld.shared.u32 	%r478, [%r449+32];
	and.b32  	%r182, %r478, 252645135;
	shr.u32 	%r479, %r478, 4;
	and.b32  	%r186, %r479, 252645135;
	// begin inline asm
	dp4a.s32.s32 %r181, %r182, %r183, %r354;
	// end inline asm
	// begin inline asm
	dp4a.s32.s32 %r185, %r186, %r187, %r181;
	// end inline asm
	ld.shared.u32 	%r480, [%r449+36];
	and.b32  	%r190, %r480, 252645135;
	shr.u32 	%r481, %r480, 4;
	and.b32  	%r194, %r481, 252645135;
	// begin inline asm
	dp4a.s32.s32 %r189, %r190, %r191, %r185;
	// end inline asm
	// begin inline asm
	dp4a.s32.s32 %r193, %r194, %r195, %r189;
	// end inline asm
	ld.shared.u32 	%r482, [%r449+40];
	and.b32  	%r198, %r482, 252645135;
	shr.u32 	%r483, %r482, 4;
	and.b32  	%r202, %r483, 252645135;
	// begin inline asm
	dp4a.s32.s32 %r197, %r198, %r199, %r193;
	// end inline asm
	// begin inline asm
	dp4a.s32.s32 %r201, %r202, %r203, %r197;
	// end inline asm
	ld.shared.u32 	%r484, [%r449+44];
	and.b32  	%r206, %r484, 252645135;
	shr.u32 	%r485, %r484, 4;
	and.b32  	%r210, %r485, 252645135;
	// begin inline asm
	dp4a.s32.s32 %r205, %r206, %r207, %r201;
	// end inline asm
	// begin inline asm
	dp4a.s32.s32 %r209, %r210, %r211, %r205;
	// end inline asm
	ld.shared.u32 	%r214, [%r459+8];
	// begin inline asm
	{.reg .f16 low,high;
  mov.b32 {low,high},%r214;
  cvt.f32.f16 %f12, low;}

	// end inline asm
	// begin inline asm
	{.reg .f16 low,high;
  mov.b32 {low,high},%r214;
  cvt.f32.f16 %f13, high;}

	// end inline asm
	ld.shared.f32 	%f38, [%r464+8];
	cvt.rn.f32.s32 	%f39, %r209;
	mul.f32 	%f40, %f12, %f39;
	mul.f32 	%f41, %f13, 0f41000000;
	sub.f32 	%f42, %f40, %f41;
	mul.f32 	%f43, %f38, %f42;
	cvt.f64.f32 	%fd9, %f43;
	cvt.f64.f32 	%fd10, %f38;
	cvt.f64.f32 	%fd11, %f12;
	cvt.f64.f32 	%fd12, %f13;
	st.local.v2.f64 	[%rd70], {%fd9, %fd10};
	st.local.u32 	[%rd70+16], %r209;
	st.local.f64 	[%rd70+24], %fd11;
	st.local.u32 	[%rd70+32], %r465;
	st.local.f64 	[%rd70+40], %fd12;
	{ // callseq 2, 0
	.param .b64 param0;
	st.param.b64 	[param0], %rd72;
	.param .b64 param1;
	st.param.b64 	[param1], %rd69;
	.param .b32 retval0;
	call.uni (retval0), 
	vprintf, 
	(
	param0, 
	param1
	);
	ld.param.b32 	%r486, [retval0];
	} // callseq 2
	add.f32 	%f44, %f37, %f43;
	ld.shared.u32 	%r217, [%r447+96];
	ld.shared.u32 	%r221, [%r447+112];
	ld.shared.u32 	%r225, [%r447+100];
	ld.shared.u32 	%r229, [%r447+116];
	ld.shared.u32 	%r233, [%r447+104];
	ld.shared.u32 	%r237, [%r447+120];
	ld.shared.u32 	%r241, [%r447+108];
	ld.shared.u32 	%r245, [%r447+124];
	ld.shared.u32 	%r488, [%r449+48];
	and.b32  	%r216, %r488, 252645135;
	shr.u32 	%r489, %r488, 4;
	and.b32  	%r220, %r489, 252645135;
	// begin inline asm
	dp4a.s32.s32 %r215, %r216, %r217, %r354;
	// end inline asm
	// begin inline asm
	dp4a.s32.s32 %r219, %r220, %r221, %r215;
	// end inline asm
	ld.shared.u32 	%r490, [%r449+52];
	and.b32  	%r224, %r490, 252645135;
	shr.u32 	%r491, %r490, 4;
	and.b32  	%r228, %r491, 252645135;
	// begin inline asm
	dp4a.s32.s32 %r223, %r224, %r225, %r219;
	// end inline asm
	// begin inline asm
	dp4a.s32.s32 %r227, %r228, %r229, %r223;
	// end inline asm
	ld.shared.u32 	%r492, [%r449+56];
	and.b32  	%r232, %r492, 252645135;
	shr.u32 	%r493, %r492, 4;
	and.b32  	%r236, %r493, 252645135;
	// begin inline asm
	dp4a.s32.s32 %r231, %r232, %r233, %r227;
	// end inline asm
	// begin inline asm
	dp4a.s32.s32 %r235, %r236, %r237, %r231;
	// end inline asm
	ld.shared.u32 	%r494, [%r449+60];
	and.b32  	%r240, %r494, 252645135;
	shr.u32 	%r495, %r494, 4;
	and.b32  	%r244, %r495, 252645135;
	// begin inline asm
	dp4a.s32.s32 %r239, %r240, %r241, %r235;
	// end inline asm
	// begin inline asm
	dp4a.s32.s32 %r243, %r244, %r245, %r239;
	// end inline asm
	ld.shared.u32 	%r248, [%r459+12];
	// begin inline asm
	{.reg .f16 low,high;
  mov.b32 {low,high},%r248;
  cvt.f32.f16 %f14, low;}

	// end inline asm
	// begin inline asm
	{.reg .f16 low,high;
  mov.b32 {low,high},%r248;
  cvt.f32.f16 %f15, high;}

	// end inline asm
	ld.shared.f32 	%f45, [%r464+12];
	cvt.rn.f32.s32 	%f46, %r243;
	mul.f32 	%f47, %f14, %f46;
	mul.f32 	%f48, %f15, 0f41000000;
	sub.f32 	%f49, %f47, %f48;
	mul.f32 	%f50, %f45, %f49;
	cvt.f64.f32 	%fd13, %f50;
	cvt.f64.f32 	%fd14, %f45;
	cvt.f64.f32 	%fd15, %f14;
	cvt.f64.f32 	%fd16, %f15;
	st.local.v2.f64 	[%rd70], {%fd13, %fd14};
	st.local.u32 	[%rd70+16], %r243;
	st.local.f64 	[%rd70+24], %fd15;
	st.local.u32 	[%rd70+32], %r465;
	st.local.f64 	[%rd70+40], %fd16;
	{ // callseq 3, 0
	.param .b64 param0;
	st.param.b64 	[param0], %rd72;
	.param .b64 param1;
	st.param.b64 	[param1], %rd69;
	.param .b32 retval0;
	call.uni (retval0), 
	vprintf, 
	(
	param0, 
	param1
	);
	ld.param.b32 	%r496, [retval0];
	} // callseq 3
	add.f32 	%f51, %f44, %f50;
	bar.sync 	0;
	ld.global.nc.u32 	%r498, [%rd12];
	st.shared.u32 	[%r442], %r498;
	ld.global.nc.u32 	%r499, [%rd16+144];
	st.shared.u32 	[%r446], %r499;
	bar.sync 	0;
	ld.shared.u32 	%r251, [%r447];
	ld.shared.u32 	%r255, [%r447+16];
	ld.shared.u32 	%r259, [%r447+4];
	ld.shared.u32 	%r263, [%r447+20];
	ld.shared.u32 	%r267, [%r447+8];
	ld.shared.u32 	%r271, [%r447+24];
	ld.shared.u32 	%r275, [%r447+12];
	ld.shared.u32 	%r279, [%r447+28];
	ld.shared.u32 	%r500, [%r449+64];
	and.b32  	%r250, %r500, 252645135;
	shr.u32 	%r501, %r500, 4;
	and.b32  	%r254, %r501, 252645135;
	// begin inline asm
	dp4a.s32.s32 %r249, %r250, %r251, %r354;
	// end inline asm
	// begin inline asm
	dp4a.s32.s32 %r253, %r254, %r255, %r249;
	// end inline asm
	ld.shared.u32 	%r502, [%r449+68];
	and.b32  	%r258, %r502, 252645135;
	shr.u32 	%r503, %r502, 4;
	and.b32  	%r262, %r503, 252645135;
	// begin inline asm
	dp4a.s32.s32 %r257, %r258, %r259, %r253;
	// end inline asm
	// begin inline asm
	dp4a.s32.s32 %r261, %r262, %r263, %r257;
	// end inline asm
	ld.shared.u32 	%r504, [%r449+72];
	and.b32  	%r266, %r504, 252645135;
	shr.u32 	%r505, %r504, 4;
	and.b32  	%r270, %r505, 252645135;
	// begin inline asm
	dp4a.s32.s32 %r265, %r266, %r267, %r261;
	// end inline asm
	// begin inline asm
	dp4a.s32.s32 %r269, %r270, %r271, %r265;
	// end inline asm
	ld.shared.u32 	%r506, [%r449+76];
	and.b32  	%r274, %r506, 252645135;
	shr.u32 	%r507, %r506, 4;
	and.b32  	%r278, %r507, 252645135;
	// begin inline asm
	dp4a.s32.s32 %r273, %r274, %r275, %r269;
	// end inline asm
	// begin inline asm
	dp4a.s32.s32 %r277, %r278, %r279, %r273;
	// end inline asm
	ld.shared.u32 	%r282, [%r459];
	// begin inline asm
	{.reg .f16 low,high;
  mov.b32 {low,high},%r282;
  cvt.f32.f16 %f16, low;}

	// end inline asm
	// begin inline asm
	{.reg .f16 low,high;
  mov.b32 {low,high},%r282;
  cvt.f32.f16 %f17, high;}

	// end inline asm
	ld.shared.f32 	%f52, [%r464+16];
	cvt.rn.f32.s32 	%f53, %r277;
	mul.f32 	%f54, %f16, %f53;
	mul.f32 	%f55, %f17, 0f41000000;
	sub.f32 	%f56, %f54, %f55;
	mul.f32 	%f57, %f52, %f56;
	cvt.f64.f32 	%fd17, %f57;
	cvt.f64.f32 	%fd18, %f52;
	cvt.f64.f32 	%fd19, %f16;
	cvt.f64.f32 	%fd20, %f17;
	st.local.v2.f64 	[%rd70], {%fd17, %fd18};
	st.local.u32 	[%rd70+16], %r277;
	st.local.f64 	[%rd70+24], %fd19;
	st.local.u32 	[%rd70+32], %r465;
	st.local.f64 	[%rd70+40], %fd20;
	{ // callseq 4, 0
	.param .b64 param0;
	st.param.b64 	[param0], %rd72;
	.param .b64 param1;
	st.param.b64 	[param1], %rd69;
	.param .b32 retval0;
	call.uni (retval0), 
	vprintf, 
	(
	param0, 
	param1
	);
	ld.param.b32 	%r508, [retval0];
	} // callseq 4
	add.f32 	%f58, %f51, %f57;
	ld.shared.u32 	%r285, [%r447+32];
	ld.shared.u32 	%r289, [%r447+48];
	ld.shared.u32 	%r293, [%r447+36];
	ld.shared.u32 	%r297, [%r447+52];
	ld.shared.u32 	%r301, [%r447+40];
	ld.shared.u32 	%r305, [%r447+56];
	ld.shared.u32 	%r309, [%r447+44];
	ld.shared.u32 	%r313, [%r447+60];
	ld.shared.u32 	%r510, [%r449+80];
	and.b32  	%r284, %r510, 252645135;
	shr.u32 	%r511, %r510, 4;
	and.b32  	%r288, %r511, 252645135;
	// begin inline asm
	dp4a.s32.s32 %r283, %r284, %r285, %r354;
	// end inline asm
	// begin inline asm
	dp4a.s32.s32 %r287, %r288, %r289, %r283;
	// end inline asm
	ld.shared.u32 	%r512, [%r449+84];
	and.b32  	%r292, %r512, 252645135;
	shr.u32 	%r513, %r512, 4;
	and.b32  	%r296, %r513, 252645135;
	// begin inline asm
	dp4a.s32.s32 %r291, %r292, %r293, %r287;
	// end inline asm
	// begin inline asm
	dp4a.s32.s32 %r295, %r296, %r297, %r291;
	// end inline asm
	ld.shared.u32 	%r514, [%r449+88];
	and.b32  	%r300, %r514, 252645135;
	shr.u32 	%r515, %r514, 4;
	and.b32  	%r304, %r515, 252645135;
	// begin inline asm
	dp4a.s32.s32 %r299, %r300, %r301, %r295;
	// end inline asm
	// begin inline asm
	dp4a.s32.s32 %r303, %r304, %r305, %r299;
	// end inline asm
	ld.shared.u32 	%r516, [%r449+92];
	and.b32  	%r308, %r516, 252645135;
	shr.u32 	%r517, %r516, 4;
	and.b32  	%r312, %r517, 252645135;
	// begin inline asm
	dp4a.s32.s32 %r307, %r308, %r309, %r303;
	// end inline asm
	// begin inline asm
	dp4a.s32.s32 %r311, %r312, %r313, %r307;
	// end inline asm
	ld.shared.u32 	%r316, [%r459+4];
	// begin inline asm
	{.reg .f16 low,high;
  mov.b32 {low,high},%r316;
  cvt.f32.f16 %f18, low;}

	// end inline asm
	// begin inline asm
	{.reg .f16 low,high;
  mov.b32 {low,high},%r316;
  cvt.f32.f16 %f19, high;}

	// end inline asm
	ld.shared.f32 	%f59, [%r464+20];
	cvt.rn.f32.s32 	%f60, %r311;
	mul.f32 	%f61, %f18, %f60;
	mul.f32 	%f62, %f19, 0f41000000;
	sub.f32 	%f63, %f61, %f62;
	mul.f32 	%f64, %f59, %f63;
	cvt.f64.f32 	%fd21, %f64;
	cvt.f64.f32 	%fd22, %f59;
	cvt.f64.f32 	%fd23, %f18;
	cvt.f64.f32 	%fd24, %f19;
	st.local.v2.f64 	[%rd70], {%fd21, %fd22};
	st.local.u32 	[%rd70+16], %r311;
	st.local.f64 	[%rd70+24], %fd23;
	st.local.u32 	[%rd70+32], %r465;
	st.local.f64 	[%rd70+40], %fd24;
	{ // callseq 5, 0
	.param .b64 param0;
	st.param.b64 	[param0], %rd72;
	.param .b64 param1;
	st.param.b64 	[param1], %rd69;
	.param .b32 retval0;
	call.uni (retval0), 
	vprintf, 
	(
	param0, 
	param1
	);
	ld.param.b32 	%r518, [retval0];
	} // callseq 5
	add.f32 	%f65, %f58, %f64;
	ld.shared.u32 	%r319, [%r447+64];
	ld.shared.u32 	%r323, [%r447+80];
	ld.shared.u32 	%r327, [%r447+68];
	ld.shared.u32 	%r331, [%r447+84];
	ld.shared.u32 	%r335, [%r447+72];
	ld.shared.u32 	%r339, [%r447+88];
	ld.shared.u32 	%r343, [%r447+76];
	ld.shared.u32 	%r347, [%r447+92];
	ld.shared.u32 	%r520, [%r449+96];
	and.b32  	%r318, %r520, 252645135;
	shr.u32 	%r521, %r520, 4;
	and.b32  	%r322, %r521, 252645135;
	// begin inline asm
	dp4a.s32.s32 %r317, %r318, %r319, %r354;
	// end inline asm
	// begin inline asm
	dp4a.s32.s32 %r321, %r322, %r323, %r317;
	// end inline asm
	ld.shared.u32 	%r522, [%r449+100];
	and.b32  	%r326, %r522, 252645135;
	shr.u32 	%r523, %r522, 4;
	and.b32  	%r330, %r523, 252645135;
	// begin inline asm
	dp4a.s32.s32 %r325, %r326, %r327, %r321;
	// end inline asm
	// begin inline asm
	dp4a.s32.s32 %r329, %r330, %r331, %r325;
	// end inline asm
	ld.shared.u32 	%r524, [%r449+104];
	and.b32  	%r334, %r524, 252645135;
	shr.u32 	%r525, %r524, 4;
	and.b32  	%r338, %r525, 252645135;
	// begin inline asm
	dp4a.s32.s32 %r333, %r334, %r335, %r329;
	// end inline asm
	// begin inline asm
	dp4a.s32.s32 %r337, %r338, %r339, %r333;
	// end inline asm
	ld.shared.u32 	%r526, [%r449+108];
	and.b32  	%r342, %r526, 252645135;
	shr.u32 	%r527, %r526, 4;
	and.b32  	%r346, %r527, 252645135;
	// begin inline asm
	dp4a.s32.s32 %r341, %r342, %r343, %r337;
	// end inline asm
	// begin inline asm
	dp4a.s32.s32 %r345, %r346, %r347, %r341;
	// end inline asm
	ld.shared.u32 	%r350, [%r459+8];
	// begin inline asm
	{.reg .f16 low,high;
  mov.b32 {low,high},%r350;
  cvt.f32.f16 %f20, low;}

	// end inline asm
	// begin inline asm
	{.reg .f16 low,high;
  mov.b32 {low,high},%r350;
  cvt.f32.f16 %f21, high;}

	// end inline asm
	ld.shared.f32 	%f66, [%r464+24];
	cvt.rn.f32.s32 	%f67, %r345;
	mul.f32 	%f68, %f20, %f67;
	mul.f32 	%f69, %f21, 0f41000000;
	sub.f32 	%f70, %f68, %f69;
	mul.f32 	%f71, %f66, %f70;
	cvt.f64.f32 	%fd25, %f71;
	cvt.f64.f32 	%fd26, %f66;
	cvt.f64.f32 	%fd27, %f20;
	cvt.f64.f32 	%fd28, %f21;
	st.local.v2.f64 	[%rd70], {%fd25, %fd26};
	st.local.u32 	[%rd70+16], %r345;
	st.local.f64 	[%rd70+24], %fd27;
	st.local.u32 	[%rd70+32], %r465;
	st.local.f64 	[%rd70+40], %fd28;
	{ // callseq 6, 0
	.param .b64 param0;
	st.param.b64 	[param0], %rd72;
	.param .b64 param1;
	st.param.b64 	[param1], %rd69;
	.param .b32 retval0;
	call.uni (retval0), 
	vprintf, 
	(
	param0, 
	param1
	);
	ld.param.b32 	%r528, [retval0];
	} // callseq 6
	add.f32 	%f72, %f65, %f71;
	ld.shared.u32 	%r353, [%r447+96];
	ld.shared.u32 	%r357, [%r447+112];
	ld.shared.u32 	%r361, [%r447+100];
	ld.shared.u32 	%r365, [%r447+116];
	ld.shared.u32 	%r369, [%r447+104];
	ld.shared.u32 	%r373, [%r447+120];
	ld.shared.u32 	%r377, [%r447+108];
	ld.shared.u32 	%r381, [%r447+124];
	ld.shared.u32 	%r530, [%r449+112];
	and.b32  	%r352, %r530, 252645135;
	shr.u32 	%r531, %r530, 4;
	and.b32  	%r356, %r531, 252645135;
	// begin inline asm
	dp4a.s32.s32 %r351, %r352, %r353, %r354;
	// end inline asm
	// begin inline asm
	dp4a.s32.s32 %r355, %r356, %r357, %r351;
	// end inline asm
	ld.shared.u32 	%r532, [%r449+116];
	and.b32  	%r360, %r532, 252645135;
	shr.u32 	%r533, %r532, 4;
	and.b32  	%r364, %r533, 252645135;
	// begin inline asm
	dp4a.s32.s32 %r359, %r360, %r361, %r355;
	// end inline asm
	// begin inline asm
	dp4a.s32.s32 %r363, %r364, %r365, %r359;
	// end inline asm
	ld.shared.u32 	%r534, [%r449+120];
	and.b32  	%r368, %r534, 252645135;
	shr.u32 	%r535, %r534, 4;
	and.b32  	%r372, %r535, 252645135;
	// begin inline asm
	dp4a.s32.s32 %r367, %r368, %r369, %r363;
	// end inline asm
	// begin inline asm
	dp4a.s32.s32 %r371, %r372, %r373, %r367;
	// end inline asm
	ld.shared.u32 	%r536, [%r449+124];
	and.b32  	%r376, %r536, 252645135;
	shr.u32 	%r537, %r536, 4;
	and.b32  	%r380, %r537, 252645135;
	// begin inline asm
	dp4a.s32.s32 %r375, %r376, %r377, %r371;
	// end inline asm
	// begin inline asm
	dp4a.s32.s32 %r379, %r380, %r381, %r375;
	// end inline asm
	ld.shared.u32 	%r384, [%r459+12];
	// begin inline asm
	{.reg .f16 low,high;
  mov.b32 {low,high},%r384;
  cvt.f32.f16 %f22, low;}

	// end inline asm
	// begin inline asm
	{.reg .f16 low,high;
  mov.b32 {low,high},%r384;
  cvt.f32.f16 %f23, high;}

	// end inline asm
	ld.shared.f32 	%f73, [%r464+28];
	cvt.rn.f32.s32 	%f74, %r379;
	mul.f32 	%f75, %f22, %f74;
	mul.f32 	%f76, %f23, 0f41000000;
	sub.f32 	%f77, %f75, %f76;
	mul.f32 	%f78, %f73, %f77;
	cvt.f64.f32 	%fd29, %f78;
	cvt.f64.f32 	%fd30, %f73;
	cvt.f64.f32 	%fd31, %f22;
	cvt.f64.f32 	%fd32, %f23;
	st.local.v2.f64 	[%rd70], {%fd29, %fd30};
	st.local.u32 	[%rd70+16], %r379;
	st.local.f64 	[%rd70+24], %fd31;
	st.local.u32 	[%rd70+32], %r465;
	st.local.f64 	[%rd70+40], %fd32;
	{ // callseq 7, 0
	.param .b64 param0;
	st.param.b64 	[param0], %rd72;
	.param .b64 param1;
	st.param.b64 	[param1], %rd69;
	.param .b32 retval0;
	call.uni (retval0), 
	vprintf, 
	(
	param0, 
	param1
	);
	ld.param.b32 	%r538, [retval0];
	} // callseq 7
	add.f32 	%f80, %f72, %f78;
	bar.sync 	0;
	add.s32 	%r554, %r554, 8;
	add.s32 	%r553, %r553, 8;
	add.s32 	%r552, %r552, 8;
	add.s64 	%rd78, %rd78, 144;
	add.s32 	%r551, %r551, 8;
	setp.lt.s32 	%p2, %r554, %r1;
	@%p2 bra 	$L__BB0_2;
$L__BB0_3:
	ld.param.u32 	%r548, [mul_mat_q4_0_check_param_5];
	mov.u32 	%r540, %tid.y;
	mov.u32 	%r541, %ctaid.y;
	shl.b32 	%r542, %r541, 2;
	add.s32 	%r35, %r542, %r540;
	setp.ge.s32 	%p3, %r35, %r548;
	@%p3 bra 	$L__BB0_6;
	ld.param.u32 	%r549, [mul_mat_q4_0_check_param_7];
	mov.u32 	%r543, %tid.x;
	mov.u32 	%r544, %ctaid.x;
	shl.b32 	%r545, %r544, 5;
	add.s32 	%r36, %r545, %r543;
	setp.ge.s32 	%p4, %r36, %r549;
	@%p4 bra 	$L__BB0_6;
	ld.param.u32 	%r550, [mul_mat_q4_0_check_param_7];
	ld.param.u64 	%rd77, [mul_mat_q4_0_check_param_2];
	mad.lo.s32 	%r546, %r550, %r35, %r36;
	cvta.to.global.u64 	%rd73, %rd77;
	mul.wide.s32 	%rd74, %r546, 4;
	add.s64 	%rd75, %rd73, %rd74;
	st.global.f32 	[%rd75], %f80;
$L__BB0_6:
	ret;

}
	// .globl	mul_mat_q4_0_no_check
.visible .entry mul_mat_q4_0_no_check(
	.param .u64 .ptr .align 1 mul_mat_q4_0_no_check_param_0,
	.param .u64 .ptr .align 1 mul_mat_q4_0_no_check_param_1,
	.param .u64 .ptr .align 1 mul_mat_q4_0_no_check_param_2,
	.param .u32 mul_mat_q4_0_no_check_param_3,
	.param .u32 mul_mat_q4_0_no_check_param_4,
	.param .u32 mul_mat_q4_0_no_check_param_5,
	.param .u32 mul_mat_q4_0_no_check_param_6,
	.param .u32 mul_mat_q4_0_no_check_param_7
)
{
	.local .align 16 .b8 	__local_depot1[48];
	.reg .b64 	%SP;
	.reg .b64 	%SPL;
	.reg .pred 	%p<5>;
	.reg .b16 	%rs<19>;
	.reg .b32 	%r<519>;
	.reg .b32 	%f<81>;
	.reg .b64 	%rd<63>;
	.reg .b64 	%fd<33>;
	// demoted variable
	.shared .align 4 .b8 _ZZN34_INTERNAL_3422a0aa_4_k_cu_ca1c26459mul_mat_qILi32ELi2ELi4ELb1E10block_q4_0Li4ELi32ELi4EXadL_ZNS_19allocate_tiles_q4_0ILi32EEEvPPiPP7__half2S4_S4_EEXadL_ZNS_15load_tiles_q4_0ILi32ELi4ELb0EEEvPKvS3_S6_S3_S3_RKiSC_SC_SC_EELi4EXadL_ZNS_25vec_dot_q4_0_q8_1_mul_matEPSB_PKS5_SD_SD_SD_SF_SC_SC_SC_EEEEvSA_SA_PfiiiiiE9tile_y_qs[512];
	// demoted variable
	.shared .align 4 .b8 _ZZN34_INTERNAL_3422a0aa_4_k_cu_ca1c26459mul_mat_qILi32ELi2ELi4ELb1E10block_q4_0Li4ELi32ELi4EXadL_ZNS_19allocate_tiles_q4_0ILi32EEEvPPiPP7__half2S4_S4_EEXadL_ZNS_15load_tiles_q4_0ILi32ELi4ELb0EEEvPKvS3_S6_S3_S3_RKiSC_SC_SC_EELi4EXadL_ZNS_25vec_dot_q4_0_q8_1_mul_matEPSB_PKS5_SD_SD_SD_SF_SC_SC_SC_EEEEvSA_SA_PfiiiiiE9tile_y_ds[64];
	mov.u64 	%SPL, __local_depot1;
	cvta.local.u64 	%SP, %SPL;
	ld.param.u64 	%rd8, [mul_mat_q4_0_no_check_param_0];
	ld.param.u32 	%r22, [mul_mat_q4_0_no_check_param_3];
	ld.param.u32 	%r20, [mul_mat_q4_0_no_check_param_6];
	shr.s32 	%r23, %r22, 31;
	shr.u32 	%r24, %r23, 27;
	add.s32 	%r25, %r22, %r24;
	shr.s32 	%r1, %r25, 5;
	mov.u32 	%r26, %ctaid.x;
	shl.b32 	%r2, %r26, 5;
	mov.u32 	%r27, %ctaid.y;
	shl.b32 	%r3, %r27, 2;
	setp.lt.s32 	%p1, %r22, 32;
	mov.f32 	%f80, 0f00000000;
	@%p1 bra 	$L__BB1_3;
	ld.param.u32 	%r511, [mul_mat_q4_0_no_check_param_5];
	shr.s32 	%r29, %r20, 31;
	shr.u32 	%r30, %r29, 27;
	add.s32 	%r31, %r20, %r30;
	shr.s32 	%r32, %r31, 5;
	mul.lo.s32 	%r33, %r1, %r2;
	mov.u32 	%r34, %tid.y;
	mov.u32 	%r35, %tid.x;
	shr.u32 	%r36, %r35, 2;
	shl.b32 	%r37, %r35, 2;
	and.b32  	%r38, %r37, 12;
	cvt.u64.u32 	%rd11, %r38;
	and.b32  	%r39, %r35, 7;
	shl.b32 	%r40, %r34, 2;
	shr.u32 	%r41, %r35, 3;
	add.s32 	%r42, %r41, %r40;
	add.s32 	%r43, %r3, %r34;
	add.s32 	%r44, %r511, -1;
	min.u32 	%r45, %r43, %r44;
	mul.lo.s32 	%r46, %r45, %r32;
	and.b32  	%r47, %r36, 3;
	and.b32  	%r48, %r35, 3;
	add.s32 	%r49, %r3, %r47;
	min.s32 	%r50, %r49, %r44;
	mad.lo.s32 	%r51, %r34, %r1, %r36;
	shl.b32 	%r52, %r1, 2;
	shl.b32 	%r53, %r1, 3;
	add.s32 	%r54, %r51, %r53;
	add.s32 	%r55, %r54, %r52;
	shl.b32 	%r56, %r1, 4;
	add.s32 	%r57, %r51, %r56;
	add.s32 	%r58, %r57, %r52;
	add.s32 	%r59, %r57, %r53;
	add.s32 	%r60, %r59, %r52;
	shl.b32 	%r61, %r42, 3;
	shr.u32 	%r62, %r42, 2;
	add.s32 	%r63, %r62, %r39;
	add.s32 	%r64, %r63, %r61;
	shl.b32 	%r65, %r64, 2;
	mov.u32 	%r66, _ZZN34_INTERNAL_3422a0aa_4_k_cu_ca1c264519allocate_tiles_q4_0ILi32EEEvPPiPP7__half2S2_S2_E8tile_x_d;
	add.s32 	%r4, %r66, %r65;
	add.s32 	%r67, %r42, 16;
	shl.b32 	%r68, %r67, 3;
	shr.u32 	%r69, %r67, 2;
	add.s32 	%r70, %r69, %r39;
	add.s32 	%r71, %r70, %r68;
	shl.b32 	%r72, %r71, 2;
	add.s32 	%r5, %r66, %r72;
	add.s32 	%r73, %r35, 32;
	shr.u32 	%r74, %r73, 3;
	add.s32 	%r517, %r74, %r46;
	add.s32 	%r516, %r41, %r46;
	mul.wide.s32 	%rd12, %r33, 18;
	cvta.to.global.u64 	%rd13, %rd8;
	add.s64 	%rd62, %rd13, %rd12;
	mad.lo.s32 	%r515, %r50, %r32, %r48;
	mul.wide.u32 	%rd14, %r60, 18;
	add.s64 	%rd15, %rd14, %rd11;
	add.s64 	%rd2, %rd15, 2;
	mul.wide.u32 	%rd16, %r59, 18;
	add.s64 	%rd17, %rd16, %rd11;
	add.s64 	%rd3, %rd17, 2;
	mul.wide.u32 	%rd18, %r58, 18;
	add.s64 	%rd19, %rd18, %rd11;
	add.s64 	%rd4, %rd19, 2;
	mul.wide.u32 	%rd20, %r55, 18;
	add.s64 	%rd21, %rd20, %rd11;
	add.s64 	%rd5, %rd21, 2;
	mov.f32 	%f80, 0f00000000;
	mov.b32 	%r518, 0;
$L__BB1_2:
	ld.param.u64 	%rd60, [mul_mat_q4_0_no_check_param_1];
	mul.wide.s32 	%rd22, %r517, 36;
	mov.u32 	%r347, %tid.x;
	shl.b32 	%r348, %r347, 2;
	and.b32  	%r349, %r348, 28;
	cvt.u64.u32 	%rd23, %r349;
	cvta.to.global.u64 	%rd24, %rd60;
	add.s64 	%rd25, %rd23, %rd24;
	add.s64 	%rd26, %rd25, 4;
	add.s64 	%rd27, %rd26, %rd22;
	mul.wide.s32 	%rd28, %r516, 36;
	add.s64 	%rd29, %rd26, %rd28;
	mul.wide.s32 	%rd30, %r515, 36;
	add.s64 	%rd31, %rd24, %rd30;
	mov.u32 	%r350, %tid.y;
	shr.u32 	%r351, %r347, 2;
	mad.lo.s32 	%r352, %r350, %r1, %r351;
	mul.wide.u32 	%rd32, %r352, 18;
	and.b32  	%r353, %r348, 12;
	cvt.u64.u32 	%rd33, %r353;
	add.s64 	%rd34, %rd32, %rd33;
	add.s64 	%rd35, %rd34, %rd62;
	ld.global.nc.u16 	%rs3, [%rd35+2];
	cvt.u32.u16 	%r354, %rs3;
	ld.global.nc.u16 	%rs4, [%rd35+4];
	cvt.u32.u16 	%r355, %rs4;
	shl.b32 	%r356, %r355, 16;
	or.b32  	%r357, %r356, %r354;
	mad.lo.s32 	%r358, %r350, 33, %r347;
	shl.b32 	%r359, %r358, 2;
	mov.u32 	%r360, _ZZN34_INTERNAL_3422a0aa_4_k_cu_ca1c264519allocate_tiles_q4_0ILi32EEEvPPiPP7__half2S2_S2_E9tile_x_qs;
	add.s32 	%r361, %r360, %r359;
	st.shared.u32 	[%r361], %r357;
	shl.b32 	%r362, %r1, 2;
	add.s32 	%r363, %r352, %r362;
	mul.wide.u32 	%rd36, %r363, 18;
	add.s64 	%rd37, %rd36, %rd33;
	add.s64 	%rd38, %rd37, %rd62;
	ld.global.nc.u16 	%rs5, [%rd38+2];
	cvt.u32.u16 	%r364, %rs5;
	ld.global.nc.u16 	%rs6, [%rd38+4];
	cvt.u32.u16 	%r365, %rs6;
	shl.b32 	%r366, %r365, 16;
	or.b32  	%r367, %r366, %r364;
	st.shared.u32 	[%r361+528], %r367;
	shl.b32 	%r368, %r1, 3;
	add.s32 	%r369, %r352, %r368;
	mul.wide.u32 	%rd39, %r369, 18;
	add.s64 	%rd40, %rd39, %rd33;
	add.s64 	%rd41, %rd40, %rd62;
	ld.global.nc.u16 	%rs7, [%rd41+2];
	cvt.u32.u16 	%r370, %rs7;
	ld.global.nc.u16 	%rs8, [%rd41+4];
	cvt.u32.u16 	%r371, %rs8;
	shl.b32 	%r372, %r371, 16;
	or.b32  	%r373, %r372, %r370;
	st.shared.u32 	[%r361+1056], %r373;
	add.s64 	%rd42, %rd62, %rd5;
	ld.global.nc.u16 	%rs9, [%rd42];
	cvt.u32.u16 	%r374, %rs9;
	ld.global.nc.u16 	%rs10, [%rd42+2];
	cvt.u32.u16 	%r375, %rs10;
	shl.b32 	%r376, %r375, 16;
	or.b32  	%r377, %r376, %r374;
	st.shared.u32 	[%r361+1584], %r377;
	shl.b32 	%r378, %r1, 4;
	add.s32 	%r379, %r352, %r378;
	mul.wide.u32 	%rd43, %r379, 18;
	add.s64 	%rd44, %rd43, %rd33;
	add.s64 	%rd45, %rd44, %rd62;
	ld.global.nc.u16 	%rs11, [%rd45+2];
	cvt.u32.u16 	%r380, %rs11;
	ld.global.nc.u16 	%rs12, [%rd45+4];
	cvt.u32.u16 	%r381, %rs12;
	shl.b32 	%r382, %r381, 16;
	or.b32  	%r383, %r382, %r380;
	st.shared.u32 	[%r361+2112], %r383;
	add.s64 	%rd46, %rd62, %rd4;
	ld.global.nc.u16 	%rs13, [%rd46];
	cvt.u32.u16 	%r384, %rs13;
	ld.global.nc.u16 	%rs14, [%rd46+2];
	cvt.u32.u16 	%r385, %rs14;
	shl.b32 	%r386, %r385, 16;
	or.b32  	%r387, %r386, %r384;
	st.shared.u32 	[%r361+2640], %r387;
	add.s64 	%rd47, %rd62, %rd3;
	ld.global.nc.u16 	%rs15, [%rd47];
	cvt.u32.u16 	%r388, %rs15;
	ld.global.nc.u16 	%rs16, [%rd47+2];
	cvt.u32.u16 	%r389, %rs16;
	shl.b32 	%r390, %r389, 16;
	or.b32  	%r391, %r390, %r388;
	st.shared.u32 	[%r361+3168], %r391;
	add.s64 	%rd48, %rd62, %rd2;
	ld.global.nc.u16 	%rs17, [%rd48];
	cvt.u32.u16 	%r392, %rs17;
	ld.global.nc.u16 	%rs18, [%rd48+2];
	cvt.u32.u16 	%r393, %rs18;
	shl.b32 	%r394, %r393, 16;
	or.b32  	%r395, %r394, %r392;
	st.shared.u32 	[%r361+3696], %r395;
	shr.u32 	%r396, %r347, 3;
	shl.b32 	%r397, %r350, 2;
	add.s32 	%r398, %r396, %r397;
	and.b32  	%r399, %r347, 7;
	mad.lo.s32 	%r400, %r398, %r1, %r399;
	mul.wide.u32 	%rd49, %r400, 18;
	add.s64 	%rd50, %rd62, %rd49;
	ld.global.nc.u16 	%rs1, [%rd50];
	// begin inline asm
	{  cvt.f32.f16 %f6, %rs1;}

	// end inline asm
	st.shared.f32 	[%r4], %f6;
	add.s32 	%r401, %r400, %r378;
	mul.wide.u32 	%rd51, %r401, 18;
	add.s64 	%rd52, %rd62, %rd51;
	ld.global.nc.u16 	%rs2, [%rd52];
	// begin inline asm
	{  cvt.f32.f16 %f7, %rs2;}

	// end inline asm
	st.shared.f32 	[%r5], %f7;
	ld.global.nc.u32 	%r402, [%rd29];
	and.b32  	%r403, %r348, 124;
	shl.b32 	%r404, %r350, 7;
	or.b32  	%r405, %r404, %r403;
	mov.u32 	%r406, _ZZN34_INTERNAL_3422a0aa_4_k_cu_ca1c26459mul_mat_qILi32ELi2ELi4ELb1E10block_q4_0Li4ELi32ELi4EXadL_ZNS_19allocate_tiles_q4_0ILi32EEEvPPiPP7__half2S4_S4_EEXadL_ZNS_15load_tiles_q4_0ILi32ELi4ELb0EEEvPKvS3_S6_S3_S3_RKiSC_SC_SC_EELi4EXadL_ZNS_25vec_dot_q4_0_q8_1_mul_matEPSB_PKS5_SD_SD_SD_SF_SC_SC_SC_EEEEvSA_SA_PfiiiiiE9tile_y_qs;
	add.s32 	%r407, %r406, %r405;
	st.shared.u32 	[%r407], %r402;
	ld.global.nc.u32 	%r408, [%rd31];
	and.b32  	%r409, %r348, 60;
	mov.u32 	%r410, _ZZN34_INTERNAL_3422a0aa_4_k_cu_ca1c26459mul_mat_qILi32ELi2ELi4ELb1E10block_q4_0Li4ELi32ELi4EXadL_ZNS_19allocate_tiles_q4_0ILi32EEEvPPiPP7__half2S4_S4_EEXadL_ZNS_15load_tiles_q4_0ILi32ELi4ELb0EEEvPKvS3_S6_S3_S3_RKiSC_SC_SC_EELi4EXadL_ZNS_25vec_dot_q4_0_q8_1_mul_matEPSB_PKS5_SD_SD_SD_SF_SC_SC_SC_EEEEvSA_SA_PfiiiiiE9tile_y_ds;
	add.s32 	%r411, %r410, %r409;
	st.shared.u32 	[%r411], %r408;
	bar.sync 	0;
	add.s32 	%r412, %r406, %r404;
	ld.shared.u32 	%r77, [%r412];
	ld.shared.u32 	%r81, [%r412+16];
	ld.shared.u32 	%r85, [%r412+4];
	ld.shared.u32 	%r89, [%r412+20];
	ld.shared.u32 	%r93, [%r412+8];
	ld.shared.u32 	%r97, [%r412+24];
	ld.shared.u32 	%r101, [%r412+12];
	ld.shared.u32 	%r105, [%r412+28];
	mad.lo.s32 	%r413, %r347, 132, %r360;
	ld.shared.u32 	%r414, [%r413];
	and.b32  	%r76, %r414, 252645135;
	shr.u32 	%r415, %r414, 4;
	and.b32  	%r80, %r415, 252645135;
	mov.b32 	%r316, 0;
	// begin inline asm
	dp4a.s32.s32 %r75, %r76, %r77, %r316;
	// end inline asm
	// begin inline asm
	dp4a.s32.s32 %r79, %r80, %r81, %r75;
	// end inline asm
	ld.shared.u32 	%r416, [%r413+4];
	and.b32  	%r84, %r416, 252645135;
	shr.u32 	%r417, %r416, 4;
	and.b32  	%r88, %r417, 252645135;
	// begin inline asm
	dp4a.s32.s32 %r83, %r84, %r85, %r79;
	// end inline asm
	// begin inline asm
	dp4a.s32.s32 %r87, %r88, %r89, %r83;
	// end inline asm
	ld.shared.u32 	%r418, [%r413+8];
	and.b32  	%r92, %r418, 252645135;
	shr.u32 	%r419, %r418, 4;
	and.b32  	%r96, %r419, 252645135;
	// begin inline asm
	dp4a.s32.s32 %r91, %r92, %r93, %r87;
	// end inline asm
	// begin inline asm
	dp4a.s32.s32 %r95, %r96, %r97, %r91;
	// end inline asm
	ld.shared.u32 	%r420, [%r413+12];
	and.b32  	%r100, %r420, 252645135;
	shr.u32 	%r421, %r420, 4;
	and.b32  	%r104, %r421, 252645135;
	// begin inline asm
	dp4a.s32.s32 %r99, %r100, %r101, %r95;
	// end inline asm
	// begin inline asm
	dp4a.s32.s32 %r103, %r104, %r105, %r99;
	// end inline asm
	shl.b32 	%r422, %r350, 4;
	add.s32 	%r423, %r410, %r422;
	ld.shared.u32 	%r108, [%r423];
	// begin inline asm
	{.reg .f16 low,high;
  mov.b32 {low,high},%r108;
  cvt.f32.f16 %f8, low;}

	// end inline asm
	// begin inline asm
	{.reg .f16 low,high;
  mov.b32 {low,high},%r108;
  cvt.f32.f16 %f9, high;}

	// end inline asm
	shl.b32 	%r424, %r347, 3;
	add.s32 	%r425, %r424, %r351;
	shl.b32 	%r426, %r425, 2;
	mov.u32 	%r427, _ZZN34_INTERNAL_3422a0aa_4_k_cu_ca1c264519allocate_tiles_q4_0ILi32EEEvPPiPP7__half2S2_S2_E8tile_x_d;
	add.s32 	%r428, %r427, %r426;
	ld.shared.f32 	%f24, [%r428];
	cvt.rn.f32.s32 	%f25, %r103;
	mul.f32 	%f26, %f8, %f25;
	mul.f32 	%f27, %f9, 0f41000000;
	sub.f32 	%f28, %f26, %f27;
	mul.f32 	%f29, %f24, %f28;
	cvt.f64.f32 	%fd1, %f29;
	cvt.f64.f32 	%fd2, %f24;
	cvt.f64.f32 	%fd3, %f8;
	cvt.f64.f32 	%fd4, %f9;
	add.u64 	%rd53, %SP, 0;
	add.u64 	%rd54, %SPL, 0;
	st.local.v2.f64 	[%rd54], {%fd1, %fd2};
	st.local.u32 	[%rd54+16], %r103;
	st.local.f64 	[%rd54+24], %fd3;
	mov.b32 	%r429, 1;
	st.local.u32 	[%rd54+32], %r429;
	st.local.f64 	[%rd54+40], %fd4;
	mov.u64 	%rd55, $str;
	cvta.global.u64 	%rd56, %rd55;
	{ // callseq 8, 0
	.param .b64 param0;
	st.param.b64 	[param0], %rd56;
	.param .b64 param1;
	st.param.b64 	[param1], %rd53;
	.param .b32 retval0;
	call.uni (retval0), 
	vprintf, 
	(
	param0, 
	param1
	);
	ld.param.b32 	%r430, [retval0];
	} // callseq 8
	add.f32 	%f30, %f80, %f29;
	ld.shared.u32 	%r111, [%r412+32];
	ld.shared.u32 	%r115, [%r412+48];
	ld.shared.u32 	%r119, [%r412+36];
	ld.shared.u32 	%r123, [%r412+52];
	ld.shared.u32 	%r127, [%r412+40];
	ld.shared.u32 	%r131, [%r412+56];
	ld.shared.u32 	%r135, [%r412+44];
	ld.shared.u32 	%r139, [%r412+60];
	ld.shared.u32 	%r432, [%r413+16];
	and.b32  	%r110, %r432, 252645135;
	shr.u32 	%r433, %r432, 4;
	and.b32  	%r114, %r433, 252645135;
	// begin inline asm
	dp4a.s32.s32 %r109, %r110, %r111, %r316;
	// end inline asm
	// begin inline asm
	dp4a.s32.s32 %r113, %r114, %r115, %r109;
	// end inline asm
	ld.shared.u32 	%r434, [%r413+20];
	and.b32  	%r118, %r434, 252645135;
	shr.u32 	%r435, %r434, 4;
	and.b32  	%r122, %r435, 252645135;
	// begin inline asm
	dp4a.s32.s32 %r117, %r118, %r119, %r113;
	// end inline asm
	// begin inline asm
	dp4a.s32.s32 %r121, %r122, %r123, %r117;
	// end inline asm
	ld.shared.u32 	%r436, [%r413+24];
	and.b32  	%r126, %r436, 252645135;
	shr.u32 	%r437, %r436, 4;
	and.b32  	%r130, %r437, 252645135;
	// begin inline asm
	dp4a.s32.s32 %r125, %r126, %r127, %r121;
	// end inline asm
	// begin inline asm
	dp4a.s32.s32 %r129, %r130, %r131, %r125;
	// end inline asm
	ld.shared.u32 	%r438, [%r413+28];
	and.b32  	%r134, %r438, 252645135;
	shr.u32 	%r439, %r438, 4;
	and.b32  	%r138, %r439, 252645135;
	// begin inline asm
	dp4a.s32.s32 %r133, %r134, %r135, %r129;
	// end inline asm
	// begin inline asm
	dp4a.s32.s32 %r137, %r138, %r139, %r133;
	// end inline asm
	ld.shared.u32 	%r142, [%r423+4];
	// begin inline asm
	{.reg .f16 low,high;
  mov.b32 {low,high},%r142;
  cvt.f32.f16 %f10, low;}

	// end inline asm
	// begin inline asm
	{.reg .f16 low,high;
  mov.b32 {low,high},%r142;
  cvt.f32.f16 %f11, high;}

	// end inline asm
	ld.shared.f32 	%f31, [%r428+4];
	cvt.rn.f32.s32 	%f32, %r137;
	mul.f32 	%f33, %f10, %f32;
	mul.f32 	%f34, %f11, 0f41000000;
	sub.f32 	%f35, %f33, %f34;
	mul.f32 	%f36, %f31, %f35;
	cvt.f64.f32 	%fd5, %f36;
	cvt.f64.f32 	%fd6, %f31;
	cvt.f64.f32 	%fd7, %f10;
	cvt.f64.f32 	%fd8, %f11;
	st.local.v2.f64 	[%rd54], {%fd5, %fd6};
	st.local.u32 	[%rd54+16], %r137;
	st.local.f64 	[%rd54+24], %fd7;
	st.local.u32 	[%rd54+32], %r429;
	st.local.f64 	[%rd54+40], %fd8;
	{ // callseq 9, 0
	.param .b64 param0;
	st.param.b64 	[param0], %rd56;
	.param .b64 param1;
	st.param.b64 	[param1], %rd53;
	.param .b32 retval0;
	call.uni (retval0), 
	vprintf, 
	(
	param0, 
	param1
	);
	ld.param.b32 	%r440, [retval0];
	} // callseq 9
	add.f32 	%f37, %f30, %f36;
	ld.shared.u32 	%r145, [%r412+64];
	ld.shared.u32 	%r149, [%r412+80];
	ld.shared.u32 	%r153, [%r412+68];
	ld.shared.u32 	%r157, [%r412+84];
	ld.shared.u32 	%r161, [%r412+72];
	ld.shared.u32 	%r165, [%r412+88];
	ld.shared.u32 	%r169, [%r412+76];
	ld.shared.u32 	%r173, [%r412+92];
	ld.shared.u32 	%r442, [%r413+32];
	and.b32  	%r144, %r442, 252645135;
	shr.u32 	%r443, %r442, 4;
	and.b32  	%r148, %r443, 252645135;
	// begin inline asm
	dp4a.s32.s32 %r143, %r144, %r145, %r316;
	// end inline asm
	// begin inline asm
	dp4a.s32.s32 %r147, %r148, %r149, %r143;
	// end inline asm
	ld.shared.u32 	%r444, [%r413+36];
	and.b32  	%r152, %r444, 252645135;
	shr.u32 	%r445, %r444, 4;
	and.b32  	%r156, %r445, 252645135;
	// begin inline asm
	dp4a.s32.s32 %r151, %r152, %r153, %r147;
	// end inline asm
	// begin inline asm
	dp4a.s32.s32 %r155, %r156, %r157, %r151;
	// end inline asm
	ld.shared.u32 	%r446, [%r413+40];
	and.b32  	%r160, %r446, 252645135;
	shr.u32 	%r447, %r446, 4;
	and.b32  	%r164, %r447, 252645135;
	// begin inline asm
	dp4a.s32.s32 %r159, %r160, %r161, %r155;
	// end inline asm
	// begin inline asm
	dp4a.s32.s32 %r163, %r164, %r165, %r159;
	// end inline asm
	ld.shared.u32 	%r448, [%r413+44];
	and.b32  	%r168, %r448, 252645135;
	shr.u32 	%r449, %r448, 4;
	and.b32  	%r172, %r449, 252645135;
	// begin inline asm
	dp4a.s32.s32 %r167, %r168, %r169, %r163;
	// end inline asm
	// begin inline asm
	dp4a.s32.s32 %r171, %r172, %r173, %r167;
	// end inline asm
	ld.shared.u32 	%r176, [%r423+8];
	// begin inline asm
	{.reg .f16 low,high;
  mov.b32 {low,high},%r176;
  cvt.f32.f16 %f12, low;}

	// end inline asm
	// begin inline asm
	{.reg .f16 low,high;
  mov.b32 {low,high},%r176;
  cvt.f32.f16 %f13, high;}

	// end inline asm
	ld.shared.f32 	%f38, [%r428+8];
	cvt.rn.f32.s32 	%f39, %r171;
	mul.f32 	%f40, %f12, %f39;
	mul.f32 	%f41, %f13, 0f41000000;
	sub.f32 	%f42, %f40, %f41;
	mul.f32 	%f43, %f38, %f42;
	cvt.f64.f32 	%fd9, %f43;
	cvt.f64.f32 	%fd10, %f38;
	cvt.f64.f32 	%fd11, %f12;
	cvt.f64.f32 	%fd12, %f13;
	st.local.v2.f64 	[%rd54], {%fd9, %fd10};
	st.local.u32 	[%rd54+16], %r171;
	st.local.f64 	[%rd54+24], %fd11;
	st.local.u32 	[%rd54+32], %r429;
	st.local.f64 	[%rd54+40], %fd12;
	{ // callseq 10, 0
	.param .b64 param0;
	st.param.b64 	[param0], %rd56;
	.param .b64 param1;
	st.param.b64 	[param1], %rd53;
	.param .b32 retval0;
	call.uni (retval0), 
	vprintf, 
	(
	param0, 
	param1
	);
	ld.param.b32 	%r450, [retval0];
	} // callseq 10
	add.f32 	%f44, %f37, %f43;
	ld.shared.u32 	%r179, [%r412+96];
	ld.shared.u32 	%r183, [%r412+112];
	ld.shared.u32 	%r187, [%r412+100];
	ld.shared.u32 	%r191, [%r412+116];
	ld.shared.u32 	%r195, [%r412+104];
	ld.shared.u32 	%r199, [%r412+120];
	ld.shared.u32 	%r203, [%r412+108];
	ld.shared.u32 	%r207, [%r412+124];
	ld.shared.u32 	%r452, [%r413+48];
	and.b32  	%r178, %r452, 252645135;
	shr.u32 	%r453, %r452, 4;
	and.b32  	%r182, %r453, 252645135;
	// begin inline asm
	dp4a.s32.s32 %r177, %r178, %r179, %r316;
	// end inline asm
	// begin inline asm
	dp4a.s32.s32 %r181, %r182, %r183, %r177;
	// end inline asm
	ld.shared.u32 	%r454, [%r413+52];
	and.b32  	%r186, %r454, 252645135;
	shr.u32 	%r455, %r454, 4;
	and.b32  	%r190, %r455, 252645135;
	// begin inline asm
	dp4a.s32.s32 %r185, %r186, %r187, %r181;
	// end inline asm
	// begin inline asm
	dp4a.s32.s32 %r189, %r190, %r191, %r185;
	// end inline asm
	ld.shared.u32 	%r456, [%r413+56];
	and.b32  	%r194, %r456, 252645135;
	shr.u32 	%r457, %r456, 4;
	and.b32  	%r198, %r457, 252645135;
	// begin inline asm
	dp4a.s32.s32 %r193, %r194, %r195, %r189;
	// end inline asm
	// begin inline asm
	dp4a.s32.s32 %r197, %r198, %r199, %r193;
	// end inline asm
	ld.shared.u32 	%r458, [%r413+60];
	and.b32  	%r202, %r458, 252645135;
	shr.u32 	%r459, %r458, 4;
	and.b32  	%r206, %r459, 252645135;
	// begin inline asm
	dp4a.s32.s32 %r201, %r202, %r203, %r197;
	// end inline asm
	// begin inline asm
	dp4a.s32.s32 %r205, %r206, %r207, %r201;
	// end inline asm
	ld.shared.u32 	%r210, [%r423+12];
	// begin inline asm
	{.reg .f16 low,high;
  mov.b32 {low,high},%r210;
  cvt.f32.f16 %f14, low;}

	// end inline asm
	// begin inline asm
	{.reg .f16 low,high;
  mov.b32 {low,high},%r210;
  cvt.f32.f16 %f15, high;}

	// end inline asm
	ld.shared.f32 	%f45, [%r428+12];
	cvt.rn.f32.s32 	%f46, %r205;
	mul.f32 	%f47, %f14, %f46;
	mul.f32 	%f48, %f15, 0f41000000;
	sub.f32 	%f49, %f47, %f48;
	mul.f32 	%f50, %f45, %f49;
	cvt.f64.f32 	%fd13, %f50;
	cvt.f64.f32 	%fd14, %f45;
	cvt.f64.f32 	%fd15, %f14;
	cvt.f64.f32 	%fd16, %f15;
	st.local.v2.f64 	[%rd54], {%fd13, %fd14};
	st.local.u32 	[%rd54+16], %r205;
	st.local.f64 	[%rd54+24], %fd15;
	st.local.u32 	[%rd54+32], %r429;
	st.local.f64 	[%rd54+40], %fd16;
	{ // callseq 11, 0
	.param .b64 param0;
	st.param.b64 	[param0], %rd56;
	.param .b64 param1;
	st.param.b64 	[param1], %rd53;
	.param .b32 retval0;
	call.uni (retval0), 
	vprintf, 
	(
	param0, 
	param1
	);
	ld.param.b32 	%r460, [retval0];
	} // callseq 11
	add.f32 	%f51, %f44, %f50;
	bar.sync 	0;
	ld.global.nc.u32 	%r462, [%rd27];
	st.shared.u32 	[%r407], %r462;
	ld.global.nc.u32 	%r463, [%rd31+144];
	st.shared.u32 	[%r411], %r463;
	bar.sync 	0;
	ld.shared.u32 	%r213, [%r412];
	ld.shared.u32 	%r217, [%r412+16];
	ld.shared.u32 	%r221, [%r412+4];
	ld.shared.u32 	%r225, [%r412+20];
	ld.shared.u32 	%r229, [%r412+8];
	ld.shared.u32 	%r233, [%r412+24];
	ld.shared.u32 	%r237, [%r412+12];
	ld.shared.u32 	%r241, [%r412+28];
	ld.shared.u32 	%r464, [%r413+64];
	and.b32  	%r212, %r464, 252645135;
	shr.u32 	%r465, %r464, 4;
	and.b32  	%r216, %r465, 252645135;
	// begin inline asm
	dp4a.s32.s32 %r211, %r212, %r213, %r316;
	// end inline asm
	// begin inline asm
	dp4a.s32.s32 %r215, %r216, %r217, %r211;
	// end inline asm
	ld.shared.u32 	%r466, [%r413+68];
	and.b32  	%r220, %r466, 252645135;
	shr.u32 	%r467, %r466, 4;
	and.b32  	%r224, %r467, 252645135;
	// begin inline asm
	dp4a.s32.s32 %r219, %r220, %r221, %r215;
	// end inline asm
	// begin inline asm
	dp4a.s32.s32 %r223, %r224, %r225, %r219;
	// end inline asm
	ld.shared.u32 	%r468, [%r413+72];
	and.b32  	%r228, %r468, 252645135;
	shr.u32 	%r469, %r468, 4;
	and.b32  	%r232, %r469, 252645135;
	// begin inline asm
	dp4a.s32.s32 %r227, %r228, %r229, %r223;
	// end inline asm
	// begin inline asm
	dp4a.s32.s32 %r231, %r232, %r233, %r227;
	// end inline asm
	ld.shared.u32 	%r470, [%r413+76];
	and.b32  	%r236, %r470, 252645135;
	shr.u32 	%r471, %r470, 4;
	and.b32  	%r240, %r471, 252645135;
	// begin inline asm
	dp4a.s32.s32 %r235, %r236, %r237, %r231;
	// end inline asm
	// begin inline asm
	dp4a.s32.s32 %r239, %r240, %r241, %r235;
	// end inline asm
	ld.shared.u32 	%r244, [%r423];
	// begin inline asm
	{.reg .f16 low,high;
  mov.b32 {low,high},%r244;
  cvt.f32.f16 %f16, low;}

	// end inline asm
	// begin inline asm
	{.reg .f16 low,high;
  mov.b32 {low,high},%r244;
  cvt.f32.f16 %f17, high;}

	// end inline asm
	ld.shared.f32 	%f52, [%r428+16];
	cvt.rn.f32.s32 	%f53, %r239;
	mul.f32 	%f54, %f16, %f53;
	mul.f32 	%f55, %f17, 0f41000000;
	sub.f32 	%f56, %f54, %f55;
	mul.f32 	%f57, %f52, %f56;
	cvt.f64.f32 	%fd17, %f57;
	cvt.f64.f32 	%fd18, %f52;
	cvt.f64.f32 	%fd19, %f16;
	cvt.f64.f32 	%fd20, %f17;
	st.local.v2.f64 	[%rd54], {%fd17, %fd18};
	st.local.u32 	[%rd54+16], %r239;
	st.local.f64 	[%rd54+24], %fd19;
	st.local.u32 	[%rd54+32], %r429;
	st.local.f64 	[%rd54+40], %fd20;
	{ // callseq 12, 0
	.param .b64 param0;
	st.param.b64 	[param0], %rd56;
	.param .b64 param1;
	st.param.b64 	[param1], %rd53;
	.param .b32 retval0;
	call.uni (retval0), 
	vprintf, 
	(
	param0, 
	param1
	);
	ld.param.b32 	%r472, [retval0];
	} // callseq 12
	add.f32 	%f58, %f51, %f57;
	ld.shared.u32 	%r247, [%r412+32];
	ld.shared.u32 	%r251, [%r412+48];
	ld.shared.u32 	%r255, [%r412+36];
	ld.shared.u32 	%r259, [%r412+52];
	ld.shared.u32 	%r263, [%r412+40];
	ld.shared.u32 	%r267, [%r412+56];
	ld.shared.u32 	%r271, [%r412+44];
	ld.shared.u32 	%r275, [%r412+60];
	ld.shared.u32 	%r474, [%r413+80];
	and.b32  	%r246, %r474, 252645135;
	shr.u32 	%r475, %r474, 4;
	and.b32  	%r250, %r475, 252645135;
	// begin inline asm
	dp4a.s32.s32 %r245, %r246, %r247, %r316;
	// end inline asm
	// begin inline asm
	dp4a.s32.s32 %r249, %r250, %r251, %r245;
	// end inline asm
	ld.shared.u32 	%r476, [%r413+84];
	and.b32  	%r254, %r476, 252645135;
	shr.u32 	%r477, %r476, 4;
	and.b32  	%r258, %r477, 252645135;
	// begin inline asm
	dp4a.s32.s32 %r253, %r254, %r255, %r249;
	// end inline asm
	// begin inline asm
	dp4a.s32.s32 %r257, %r258, %r259, %r253;
	// end inline asm
	ld.shared.u32 	%r478, [%r413+88];
	and.b32  	%r262, %r478, 252645135;
	shr.u32 	%r479, %r478, 4;
	and.b32  	%r266, %r479, 252645135;
	// begin inline asm
	dp4a.s32.s32 %r261, %r262, %r263, %r257;
	// end inline asm
	// begin inline asm
	dp4a.s32.s32 %r265, %r266, %r267, %r261;
	// end inline asm
	ld.shared.u32 	%r480, [%r413+92];
	and.b32  	%r270, %r480, 252645135;
	shr.u32 	%r481, %r480, 4;
	and.b32  	%r274, %r481, 252645135;
	// begin inline asm
	dp4a.s32.s32 %r269, %r270, %r271, %r265;
	// end inline asm
	// begin inline asm
	dp4a.s32.s32 %r273, %r274, %r275, %r269;
	// end inline asm
	ld.shared.u32 	%r278, [%r423+4];
	// begin inline asm
	{.reg .f16 low,high;
  mov.b32 {low,high},%r278;
  cvt.f32.f16 %f18, low;}

	// end inline asm
	// begin inline asm
	{.reg .f16 low,high;
  mov.b32 {low,high},%r278;
  cvt.f32.f16 %f19, high;}

	// end inline asm
	ld.shared.f32 	%f59, [%r428+20];
	cvt.rn.f32.s32 	%f60, %r273;
	mul.f32 	%f61, %f18, %f60;
	mul.f32 	%f62, %f19, 0f41000000;
	sub.f32 	%f63, %f61, %f62;
	mul.f32 	%f64, %f59, %f63;
	cvt.f64.f32 	%fd21, %f64;
	cvt.f64.f32 	%fd22, %f59;
	cvt.f64.f32 	%fd23, %f18;
	cvt.f64.f32 	%fd24, %f19;
	st.local.v2.f64 	[%rd54], {%fd21, %fd22};
	st.local.u32 	[%rd54+16], %r273;
	st.local.f64 	[%rd54+24], %fd23;
	st.local.u32 	[%rd54+32], %r429;
	st.local.f64 	[%rd54+40], %fd24;
	{ // callseq 13, 0
	.param .b64 param0;
	st.param.b64 	[param0], %rd56;
	.param .b64 param1;
	st.param.b64 	[param1], %rd53;
	.param .b32 retval0;
	call.uni (retval0), 
	vprintf, 
	(
	param0, 
	param1
	);
	ld.param.b32 	%r482, [retval0];
	} // callseq 13
	add.f32 	%f65, %f58, %f64;
	ld.shared.u32 	%r281, [%r412+64];
	ld.shared.u32 	%r285, [%r412+80];
	ld.shared.u32 	%r289, [%r412+68];
	ld.shared.u32 	%r293, [%r412+84];
	ld.shared.u32 	%r297, [%r412+72];
	ld.shared.u32 	%r301, [%r412+88];
	ld.shared.u32 	%r305, [%r412+76];
	ld.shared.u32 	%r309, [%r412+92];
	ld.shared.u32 	%r484, [%r413+96];
	and.b32  	%r280, %r484, 252645135;
	shr.u32 	%r485, %r484, 4;
	and.b32  	%r284, %r485, 252645135;
	// begin inline asm
	dp4a.s32.s32 %r279, %r280, %r281, %r316;
	// end inline asm
	// begin inline asm
	dp4a.s32.s32 %r283, %r284, %r285, %r279;
	// end inline asm
	ld.shared.u32 	%r486, [%r413+100];
	and.b32  	%r288, %r486, 252645135;
	shr.u32 	%r487, %r486, 4;
	and.b32  	%r292, %r487, 252645135;
	// begin inline asm
	dp4a.s32.s32 %r287, %r288, %r289, %r283;
	// end inline asm
	// begin inline asm
	dp4a.s32.s32 %r291, %r292, %r293, %r287;
	// end inline asm
	ld.shared.u32 	%r488, [%r413+104];
	and.b32  	%r296, %r488, 252645135;
	shr.u32 	%r489, %r488, 4;
	and.b32  	%r300, %r489, 252645135;
	// begin inline asm
	dp4a.s32.s32 %r295, %r296, %r297, %r291;
	// end inline asm
	// begin inline asm
	dp4a.s32.s32 %r299, %r300, %r301, %r295;
	// end inline asm
	ld.shared.u32 	%r490, [%r413+108];
	and.b32  	%r304, %r490, 252645135;
	shr.u32 	%r491, %r490, 4;
	and.b32  	%r308, %r491, 252645135;
	// begin inline asm
	dp4a.s32.s32 %r303, %r304, %r305, %r299;
	// end inline asm
	// begin inline asm
	dp4a.s32.s32 %r307, %r308, %r309, %r303;
	// end inline asm
	ld.shared.u32 	%r312, [%r423+8];
	// begin inline asm
	{.reg .f16 low,high;
  mov.b32 {low,high},%r312;
  cvt.f32.f16 %f20, low;}

	// end inline asm
	// begin inline asm
	{.reg .f16 low,high;
  mov.b32 {low,high},%r312;
  cvt.f32.f16 %f21, high;}

	// end inline asm
	ld.shared.f32 	%f66, [%r428+24];
	cvt.rn.f32.s32 	%f67, %r307;
	mul.f32 	%f68, %f20, %f67;
	mul.f32 	%f69, %f21, 0f41000000;
	sub.f32 	%f70, %f68, %f69;
	mul.f32 	%f71, %f66, %f70;
	cvt.f64.f32 	%fd25, %f71;
	cvt.f64.f32 	%fd26, %f66;
	cvt.f64.f32 	%fd27, %f20;
	cvt.f64.f32 	%fd28, %f21;
	st.local.v2.f64 	[%rd54], {%fd25, %fd26};
	st.local.u32 	[%rd54+16], %r307;
	st.local.f64 	[%rd54+24], %fd27;
	st.local.u32 	[%rd54+32], %r429;
	st.local.f64 	[%rd54+40], %fd28;
	{ // callseq 14, 0
	.param .b64 param0;
	st.param.b64 	[param0], %rd56;
	.param .b64 param1;
	st.param.b64 	[param1], %rd53;
	.param .b32 retval0;
	call.uni (retval0), 
	vprintf, 
	(
	param0, 
	param1
	);
	ld.param.b32 	%r492, [retval0];
	} // callseq 14
	add.f32 	%f72, %f65, %f71;
	ld.shared.u32 	%r315, [%r412+96];
	ld.shared.u32 	%r319, [%r412+112];
	ld.shared.u32 	%r323, [%r412+100];
	ld.shared.u32 	%r327, [%r412+116];
	ld.shared.u32 	%r331, [%r412+104];
	ld.shared.u32 	%r335, [%r412+120];
	ld.shared.u32 	%r339, [%r412+108];
	ld.shared.u32 	%r343, [%r412+124];
	ld.shared.u32 	%r494, [%r413+112];
	and.b32  	%r314, %r494, 252645135;
	shr.u32 	%r495, %r494, 4;
	and.b32  	%r318, %r495, 252645135;
	// begin inline asm
	dp4a.s32.s32 %r313, %r314, %r315, %r316;
	// end inline asm
	// begin inline asm
	dp4a.s32.s32 %r317, %r318, %r319, %r313;
	// end inline asm
	ld.shared.u32 	%r496, [%r413+116];
	and.b32  	%r322, %r496, 252645135;
	shr.u32 	%r497, %r496, 4;
	and.b32  	%r326, %r497, 252645135;
	// begin inline asm
	dp4a.s32.s32 %r321, %r322, %r323, %r317;
	// end inline asm
	// begin inline asm
	dp4a.s32.s32 %r325, %r326, %r327, %r321;
	// end inline asm
	ld.shared.u32 	%r498, [%r413+120];
	and.b32  	%r330, %r498, 252645135;
	shr.u32 	%r499, %r498, 4;
	and.b32  	%r334, %r499, 252645135;
	// begin inline asm
	dp4a.s32.s32 %r329, %r330, %r331, %r325;
	// end inline asm
	// begin inline asm
	dp4a.s32.s32 %r333, %r334, %r335, %r329;
	// end inline asm
	ld.shared.u32 	%r500, [%r413+124];
	and.b32  	%r338, %r500, 252645135;
	shr.u32 	%r501, %r500, 4;
	and.b32  	%r342, %r501, 252645135;
	// begin inline asm
	dp4a.s32.s32 %r337, %r338, %r339, %r333;
	// end inline asm
	// begin inline asm
	dp4a.s32.s32 %r341, %r342, %r343, %r337;
	// end inline asm
	ld.shared.u32 	%r346, [%r423+12];
	// begin inline asm
	{.reg .f16 low,high;
  mov.b32 {low,high},%r346;
  cvt.f32.f16 %f22, low;}

	// end inline asm
	// begin inline asm
	{.reg .f16 low,high;
  mov.b32 {low,high},%r346;
  cvt.f32.f16 %f23, high;}

	// end inline asm
	ld.shared.f32 	%f73, [%r428+28];
	cvt.rn.f32.s32 	%f74, %r341;
	mul.f32 	%f75, %f22, %f74;
	mul.f32 	%f76, %f23, 0f41000000;
	sub.f32 	%f77, %f75, %f76;
	mul.f32 	%f78, %f73, %f77;
	cvt.f64.f32 	%fd29, %f78;
	cvt.f64.f32 	%fd30, %f73;
	cvt.f64.f32 	%fd31, %f22;
	cvt.f64.f32 	%fd32, %f23;
	st.local.v2.f64 	[%rd54], {%fd29, %fd30};
	st.local.u32 	[%rd54+16], %r341;
	st.local.f64 	[%rd54+24], %fd31;
	st.local.u32 	[%rd54+32], %r429;
	st.local.f64 	[%rd54+40], %fd32;
	{ // callseq 15, 0
	.param .b64 param0;
	st.param.b64 	[param0], %rd56;
	.param .b64 param1;
	st.param.b64 	[param1], %rd53;
	.param .b32 retval0;
	call.uni (retval0), 
	vprintf, 
	(
	param0, 
	param1
	);
	ld.param.b32 	%r502, [retval0];
	} // callseq 15
	add.f32 	%f80, %f72, %f78;
	bar.sync 	0;
	add.s32 	%r518, %r518, 8;
	add.s32 	%r517, %r517, 8;
	add.s32 	%r516, %r516, 8;
	add.s64 	%rd62, %rd62, 144;
	add.s32 	%r515, %r515, 8;
	setp.lt.s32 	%p2, %r518, %r1;
	@%p2 bra 	$L__BB1_2;
$L__BB1_3:
	ld.param.u32 	%r512, [mul_mat_q4_0_no_check_param_5];
	mov.u32 	%r504, %tid.y;
	mov.u32 	%r505, %ctaid.y;
	shl.b32 	%r506, %r505, 2;
	add.s32 	%r17, %r506, %r504;
	setp.ge.s32 	%p3, %r17, %r512;
	@%p3 bra 	$L__BB1_6;
	ld.param.u32 	%r513, [mul_mat_q4_0_no_check_param_7];
	mov.u32 	%r507, %tid.x;
	mov.u32 	%r508, %ctaid.x;
	shl.b32 	%r509, %r508, 5;
	add.s32 	%r18, %r509, %r507;
	setp.ge.s32 	%p4, %r18, %r513;
	@%p4 bra 	$L__BB1_6;
	ld.param.u32 	%r514, [mul_mat_q4_0_no_check_param_7];
	ld.param.u64 	%rd61, [mul_mat_q4_0_no_check_param_2];
	mad.lo.s32 	%r510, %r514, %r17, %r18;
	cvta.to.global.u64 	%rd57, %rd61;
	mul.wide.s32 	%rd58, %r510, 4;
	add.s64 	%rd59, %rd57, %rd58;
	st.global.f32 	[%rd59], %f80;
$L__BB1_6:
	ret;

}
	// .globl	dequantize_block_q4_0
.visible .entry dequantize_block_q4_0(
	.param .u64 .ptr .align 1 dequantize_block_q4_0_param_0,
	.param .u64 .ptr .align 1 dequantize_block_q4_0_param_1,
	.param .u32 dequantize_block_q4_0_param_2
)
{
	.reg .pred 	%p<2>;
	.reg .b16 	%rs<18>;
	.reg .b32 	%r<13>;
	.reg .b32 	%f<19>;
	.reg .b64 	%rd<11>;

	ld.param.u64 	%rd1, [dequantize_block_q4_0_param_0];
	ld.param.u64 	%rd2, [dequantize_block_q4_0_param_1];
	ld.param.u32 	%r5, [dequantize_block_q4_0_param_2];
	mov.u32 	%r1, %ctaid.x;
	mov.u32 	%r2, %tid.x;
	and.b32  	%r3, %r2, 7;
	shl.b32 	%r6, %r1, 3;
	or.b32  	%r4, %r6, %r3;
	setp.ge.s32 	%p1, %r4, %r5;
	@%p1 bra 	$L__BB2_2;
	cvta.to.global.u64 	%rd3, %rd1;
	cvta.to.global.u64 	%rd4, %rd2;
	shl.b32 	%r7, %r1, 8;
	shl.b32 	%r8, %r3, 5;
	or.b32  	%r9, %r8, %r7;
	shr.u32 	%r10, %r2, 1;
	and.b32  	%r11, %r10, 508;
	add.s32 	%r12, %r9, %r11;
	mul.wide.u32 	%rd5, %r12, 4;
	add.s64 	%rd6, %rd4, %rd5;
	mul.wide.u32 	%rd7, %r4, 18;
	add.s64 	%rd8, %rd3, %rd7;
	ld.global.nc.u16 	%rs1, [%rd8];
	// begin inline asm
	{  cvt.f32.f16 %f1, %rs1;}

	// end inline asm
	mul.f32 	%f2, %f1, 0fC1000000;
	cvt.u64.u32 	%rd9, %r11;
	add.s64 	%rd10, %rd8, %rd9;
	ld.global.nc.u8 	%rs2, [%rd10+2];
	cvt.u16.u8 	%rs3, %rs2;
	and.b16  	%rs4, %rs3, 15;
	cvt.rn.f32.u16 	%f3, %rs4;
	fma.rn.f32 	%f4, %f1, %f3, %f2;
	st.global.f32 	[%rd6], %f4;
	shr.u16 	%rs5, %rs3, 4;
	cvt.rn.f32.u16 	%f5, %rs5;
	fma.rn.f32 	%f6, %f1, %f5, %f2;
	st.global.f32 	[%rd6+64], %f6;
	ld.global.nc.u8 	%rs6, [%rd10+3];
	cvt.u16.u8 	%rs7, %rs6;
	and.b16  	%rs8, %rs7, 15;
	cvt.rn.f32.u16 	%f7, %rs8;
	fma.rn.f32 	%f8, %f1, %f7, %f2;
	st.global.f32 	[%rd6+4], %f8;
	shr.u16 	%rs9, %rs7, 4;
	cvt.rn.f32.u16 	%f9, %rs9;
	fma.rn.f32 	%f10, %f1, %f9, %f2;
	st.global.f32 	[%rd6+68], %f10;
	ld.global.nc.u8 	%rs10, [%rd10+4];
	cvt.u16.u8 	%rs11, %rs10;
	and.b16  	%rs12, %rs11, 15;
	cvt.rn.f32.u16 	%f11, %rs12;
	fma.rn.f32 	%f12, %f1, %f11, %f2;
	st.global.f32 	[%rd6+8], %f12;
	shr.u16 	%rs13, %rs11, 4;
	cvt.rn.f32.u16 	%f13, %rs13;
	fma.rn.f32 	%f14, %f1, %f13, %f2;
	st.global.f32 	[%rd6+72], %f14;
	ld.global.nc.u8 	%rs14, [%rd10+5];
	cvt.u16.u8 	%rs15, %rs14;
	and.b16  	%rs16, %rs15, 15;
	cvt.rn.f32.u16 	%f15, %rs16;
	fma.rn.f32 	%f16, %f1, %f15, %f2;
	st.global.f32 	[%rd6+12], %f16;
	shr.u16 	%rs17, %rs15, 4;
	cvt.rn.f32.u16 	%f17, %rs17;
	fma.rn.f32 	%f18, %f1, %f17, %f2;
	st.global.f32 	[%rd6+76], %f18;
$L__BB2_2:
	ret;

}


// ===== COMPILED SASS (sm_100) =====

	.target	sm_100

	.elftype	@"ET_EXEC"


//--------------------- .note.nv.tkinfo           --------------------------
	.section	.note.nv.tkinfo,"",@"SHT_NOTE"
	.sectionflags	@"SHF_NOTE_NV_TKINFO"
	.tkinfo
        /*0018*/ 	.word	0x00000002
        /*0030*/ 	.string	""
        /*0030*/ 	.string	"ptxas"
        /*0030*/ 	.string	"Cuda compilation tools, release 13.0, V13.0.88"
        /*0030*/ 	.string	"Build cuda_13.0.r13.0/compiler.36424714_0"
        /*0030*/ 	.string	"-arch sm_100 -m 64 "



//--------------------- .note.nv.cuinfo           --------------------------
	.section	.note.nv.cuinfo,"",@"SHT_NOTE"
	.sectionflags	@"SHF_NOTE_NV_CUINFO"
        /*0018*/ 	.short	0x0002
        /*001a*/ 	.short	0x0064
        /*001c*/ 	.short	0x0082
	.zero		2


//--------------------- .nv.info                  --------------------------
	.section	.nv.info,"",@"SHT_CUDA_INFO"
	.align	4


	//----- nvinfo : EIATTR_REGCOUNT
	.align		4
        /*0000*/ 	.byte	0x04, 0x2f
        /*0002*/ 	.short	(.L_2 - .L_1)
	.align		4
.L_1:
        /*0004*/ 	.word	index@(mul_mat_q4_0_check)
        /*0008*/ 	.word	0x0000003e


	//----- nvinfo : EIATTR_FRAME_SIZE
	.align		4
.L_2:
        /*000c*/ 	.byte	0x04, 0x11
        /*000e*/ 	.short	(.L_4 - .L_3)
	.align		4
.L_3:
        /*0010*/ 	.word	index@(mul_mat_q4_0_check)
        /*0014*/ 	.word	0x00000030


	//----- nvinfo : EIATTR_REGCOUNT
	.align		4
.L_4:
        /*0018*/ 	.byte	0x04, 0x2f
        /*001a*/ 	.short	(.L_6 - .L_5)
	.align		4
.L_5:
        /*001c*/ 	.word	index@(mul_mat_q4_0_no_check)
        /*0020*/ 	.word	0x0000002e


	//----- nvinfo : EIATTR_FRAME_SIZE
	.align		4
.L_6:
        /*0024*/ 	.byte	0x04, 0x11
        /*0026*/ 	.short	(.L_8 - .L_7)
	.align		4
.L_7:
        /*0028*/ 	.word	index@(mul_mat_q4_0_no_check)
        /*002c*/ 	.word	0x00000030


	//----- nvinfo : EIATTR_REGCOUNT
	.align		4
.L_8:
        /*0030*/ 	.byte	0x04, 0x2f
        /*0032*/ 	.short	(.L_10 - .L_9)
	.align		4
.L_9:
        /*0034*/ 	.word	index@(dequantize_block_q4_0)
        /*0038*/ 	.word	0x00000014


	//----- nvinfo : EIATTR_FRAME_SIZE
	.align		4
.L_10:
        /*003c*/ 	.byte	0x04, 0x11
        /*003e*/ 	.short	(.L_12 - .L_11)
	.align		4
.L_11:
        /*0040*/ 	.word	index@(dequantize_block_q4_0)
        /*0044*/ 	.word	0x00000000


	//----- nvinfo : EIATTR_MIN_STACK_SIZE
	.align		4
.L_12:
        /*0048*/ 	.byte	0x04, 0x12
        /*004a*/ 	.short	(.L_14 - .L_13)
	.align		4
.L_13:
        /*004c*/ 	.word	index@(dequantize_block_q4_0)
        /*0050*/ 	.word	0x00000000


	//----- nvinfo : EIATTR_MIN_STACK_SIZE
	.align		4
.L_14:
        /*0054*/ 	.byte	0x04, 0x12
        /*0056*/ 	.short	(.L_16 - .L_15)
	.align		4
.L_15:
        /*0058*/ 	.word	index@(mul_mat_q4_0_no_check)
        /*005c*/ 	.word	0x00000030


	//----- nvinfo : EIATTR_MIN_STACK_SIZE
	.align		4
.L_16:
        /*0060*/ 	.byte	0x04, 0x12
        /*0062*/ 	.short	(.L_18 - .L_17)
	.align		4
.L_17:
        /*0064*/ 	.word	index@(mul_mat_q4_0_check)
        /*0068*/ 	.word	0x00000030
.L_18:


//--------------------- .nv.compat                --------------------------
	.section	.nv.compat,"",@"SHT_CUDA_COMPAT_INFO"
	.align	4
        /*0000*/ 	.byte	0x02, 0x09, 0x00, 0x00, 0x02, 0x02, 0x01, 0x00, 0x02, 0x05, 0x05, 0x00, 0x03, 0x07, 0x01, 0x01
        /*0010*/ 	.byte	0x02, 0x03, 0x00, 0x00, 0x02, 0x06, 0x01, 0x00, 0x04, 0x0b, 0x08, 0x00, 0x09, 0x00, 0x00, 0x00
        /*0020*/ 	.byte	0x00, 0x00, 0x00, 0x00


//--------------------- .nv.info.dequantize_block_q4_0 --------------------------
	.section	.nv.info.dequantize_block_q4_0,"",@"SHT_CUDA_INFO"
	.sectionflags	@""
	.align	4


	//----- nvinfo : EIATTR_CUDA_API_VERSION
	.align		4
        /*0000*/ 	.byte	0x04, 0x37
        /*0002*/ 	.short	(.L_20 - .L_19)
.L_19:
        /*0004*/ 	.word	0x00000082


	//----- nvinfo : EIATTR_KPARAM_INFO
	.align		4
.L_20:
        /*0008*/ 	.byte	0x04, 0x17
        /*000a*/ 	.short	(.L_22 - .L_21)
.L_21:
        /*000c*/ 	.word	0x00000000
        /*0010*/ 	.short	0x0002
        /*0012*/ 	.short	0x0010
        /*0014*/ 	.byte	0x00, 0xf0, 0x11, 0x00


	//----- nvinfo : EIATTR_KPARAM_INFO
	.align		4
.L_22:
        /*0018*/ 	.byte	0x04, 0x17
        /*001a*/ 	.short	(.L_24 - .L_23)
.L_23:
        /*001c*/ 	.word	0x00000000
        /*0020*/ 	.short	0x0001
        /*0022*/ 	.short	0x0008
        /*0024*/ 	.byte	0x00, 0xf5, 0x21, 0x00


	//----- nvinfo : EIATTR_KPARAM_INFO
	.align		4
.L_24:
        /*0028*/ 	.byte	0x04, 0x17
        /*002a*/ 	.short	(.L_26 - .L_25)
.L_25:
        /*002c*/ 	.word	0x00000000
        /*0030*/ 	.short	0x0000
        /*0032*/ 	.short	0x0000
        /*0034*/ 	.byte	0x00, 0xf5, 0x21, 0x00


	//----- nvinfo : EIATTR_SPARSE_MMA_MASK
	.align		4
.L_26:
        /*0038*/ 	.byte	0x03, 0x50
        /*003a*/ 	.short	0x0000


	//----- nvinfo : EIATTR_MAXREG_COUNT
	.align		4
        /*003c*/ 	.byte	0x03, 0x1b
        /*003e*/ 	.short	0x00ff


	//----- nvinfo : EIATTR_MERCURY_ISA_VERSION
	.align		4
        /*0040*/ 	.byte	0x03, 0x5f
        /*0042*/ 	.short	0x0101


	//----- nvinfo : EIATTR_VRC_CTA_INIT_COUNT
	.align		4
        /*0044*/ 	.byte	0x02, 0x4a
	.zero		1
	.zero		1


	//----- nvinfo : EIATTR_EXIT_INSTR_OFFSETS
	.align		4
        /*0048*/ 	.byte	0x04, 0x1c
        /*004a*/ 	.short	(.L_28 - .L_27)


	//   ....[0]....
.L_27:
        /*004c*/ 	.word	0x00000070


	//   ....[1]....
        /*0050*/ 	.word	0x000003d0


	//----- nvinfo : EIATTR_CBANK_PARAM_SIZE
	.align		4
.L_28:
        /*0054*/ 	.byte	0x03, 0x19
        /*0056*/ 	.short	0x0014


	//----- nvinfo : EIATTR_PARAM_CBANK
	.align		4
        /*0058*/ 	.byte	0x04, 0x0a
        /*005a*/ 	.short	(.L_30 - .L_29)
	.align		4
.L_29:
        /*005c*/ 	.word	index@(.nv.constant0.dequantize_block_q4_0)
        /*0060*/ 	.short	0x0380
        /*0062*/ 	.short	0x0014


	//----- nvinfo : EIATTR_SW_WAR
	.align		4
.L_30:
        /*0064*/ 	.byte	0x04, 0x36
        /*0066*/ 	.short	(.L_32 - .L_31)
.L_31:
        /*0068*/ 	.word	0x00000008
.L_32:


//--------------------- .nv.info.mul_mat_q4_0_no_check --------------------------
	.section	.nv.info.mul_mat_q4_0_no_check,"",@"SHT_CUDA_INFO"
	.sectionflags	@""
	.align	4


	//----- nvinfo : EIATTR_CUDA_API_VERSION
	.align		4
        /*0000*/ 	.byte	0x04, 0x37
        /*0002*/ 	.short	(.L_34 - .L_33)
.L_33:
        /*0004*/ 	.word	0x00000082


	//----- nvinfo : EIATTR_KPARAM_INFO
	.align		4
.L_34:
        /*0008*/ 	.byte	0x04, 0x17
        /*000a*/ 	.short	(.L_36 - .L_35)
.L_35:
        /*000c*/ 	.word	0x00000000
        /*0010*/ 	.short	0x0007
        /*0012*/ 	.short	0x0028
        /*0014*/ 	.byte	0x00, 0xf0, 0x11, 0x00


	//----- nvinfo : EIATTR_KPARAM_INFO
	.align		4
.L_36:
        /*0018*/ 	.byte	0x04, 0x17
        /*001a*/ 	.short	(.L_38 - .L_37)
.L_37:
        /*001c*/ 	.word	0x00000000
        /*0020*/ 	.short	0x0006
        /*0022*/ 	.short	0x0024
        /*0024*/ 	.byte	0x00, 0xf0, 0x11, 0x00


	//----- nvinfo : EIATTR_KPARAM_INFO
	.align		4
.L_38:
        /*0028*/ 	.byte	0x04, 0x17
        /*002a*/ 	.short	(.L_40 - .L_39)
.L_39:
        /*002c*/ 	.word	0x00000000
        /*0030*/ 	.short	0x0005
        /*0032*/ 	.short	0x0020
        /*0034*/ 	.byte	0x00, 0xf0, 0x11, 0x00


	//----- nvinfo : EIATTR_KPARAM_INFO
	.align		4
.L_40:
        /*0038*/ 	.byte	0x04, 0x17
        /*003a*/ 	.short	(.L_42 - .L_41)
.L_41:
        /*003c*/ 	.word	0x00000000
        /*0040*/ 	.short	0x0004
        /*0042*/ 	.short	0x001c
        /*0044*/ 	.byte	0x00, 0xf0, 0x11, 0x00


	//----- nvinfo : EIATTR_KPARAM_INFO
	.align		4
.L_42:
        /*0048*/ 	.byte	0x04, 0x17
        /*004a*/ 	.short	(.L_44 - .L_43)
.L_43:
        /*004c*/ 	.word	0x00000000
        /*0050*/ 	.short	0x0003
        /*0052*/ 	.short	0x0018
        /*0054*/ 	.byte	0x00, 0xf0, 0x11, 0x00


	//----- nvinfo : EIATTR_KPARAM_INFO
	.align		4
.L_44:
        /*0058*/ 	.byte	0x04, 0x17
        /*005a*/ 	.short	(.L_46 - .L_45)
.L_45:
        /*005c*/ 	.word	0x00000000
        /*0060*/ 	.short	0x0002
        /*0062*/ 	.short	0x0010
        /*0064*/ 	.byte	0x00, 0xf5, 0x21, 0x00


	//----- nvinfo : EIATTR_KPARAM_INFO
	.align		4
.L_46:
        /*0068*/ 	.byte	0x04, 0x17
        /*006a*/ 	.short	(.L_48 - .L_47)
.L_47:
        /*006c*/ 	.word	0x00000000
        /*0070*/ 	.short	0x0001
        /*0072*/ 	.short	0x0008
        /*0074*/ 	.byte	0x00, 0xf5, 0x21, 0x00


	//----- nvinfo : EIATTR_KPARAM_INFO
	.align		4
.L_48:
        /*0078*/ 	.byte	0x04, 0x17
        /*007a*/ 	.short	(.L_50 - .L_49)
.L_49:
        /*007c*/ 	.word	0x00000000
        /*0080*/ 	.short	0x0000
        /*0082*/ 	.short	0x0000
        /*0084*/ 	.byte	0x00, 0xf5, 0x21, 0x00


	//----- nvinfo : EIATTR_SPARSE_MMA_MASK
	.align		4
.L_50:
        /*0088*/ 	.byte	0x03, 0x50
        /*008a*/ 	.short	0x0000


	//----- nvinfo : EIATTR_MAXREG_COUNT
	.align		4
        /*008c*/ 	.byte	0x03, 0x1b
        /*008e*/ 	.short	0x00ff


	//----- nvinfo : EIATTR_NUM_BARRIERS
	.align		4
        /*0090*/ 	.byte	0x02, 0x4c
        /*0092*/ 	.byte	0x01
	.zero		1


	//----- nvinfo : EIATTR_EXTERNS
	.align		4
        /*0094*/ 	.byte	0x04, 0x0f
        /*0096*/ 	.short	(.L_52 - .L_51)


	//   ....[0]....
	.align		4
.L_51:
        /*0098*/ 	.word	index@(vprintf)


	//----- nvinfo : EIATTR_MERCURY_ISA_VERSION
	.align		4
.L_52:
        /*009c*/ 	.byte	0x03, 0x5f
        /*009e*/ 	.short	0x0101


	//----- nvinfo : EIATTR_VRC_CTA_INIT_COUNT
	.align		4
        /*00a0*/ 	.byte	0x02, 0x4a
	.zero		1
	.zero		1


	//----- nvinfo : EIATTR_SYSCALL_OFFSETS
	.align		4
        /*00a4*/ 	.byte	0x04, 0x46
        /*00a6*/ 	.short	(.L_54 - .L_53)


	//   ....[0]....
.L_53:
        /*00a8*/ 	.word	0x00000f20


	//   ....[1]....
        /*00ac*/ 	.word	0x00001270


	//   ....[2]....
        /*00b0*/ 	.word	0x000015c0


	//   ....[3]....
        /*00b4*/ 	.word	0x00001910


	//   ....[4]....
        /*00b8*/ 	.word	0x00001cd0


	//   ....[5]....
        /*00bc*/ 	.word	0x00002020


	//   ....[6]....
        /*00c0*/ 	.word	0x00002370


	//   ....[7]....
        /*00c4*/ 	.word	0x000026c0


	//----- nvinfo : EIATTR_EXIT_INSTR_OFFSETS
	.align		4
.L_54:
        /*00c8*/ 	.byte	0x04, 0x1c
        /*00ca*/ 	.short	(.L_56 - .L_55)


	//   ....[0]....
.L_55:
        /*00cc*/ 	.word	0x000027d0


	//   ....[1]....
        /*00d0*/ 	.word	0x00002830


	//   ....[2]....
        /*00d4*/ 	.word	0x00002880


	//----- nvinfo : EIATTR_CRS_STACK_SIZE
	.align		4
.L_56:
        /*00d8*/ 	.byte	0x04, 0x1e
        /*00da*/ 	.short	(.L_58 - .L_57)
.L_57:
        /*00dc*/ 	.word	0x00000000


	//----- nvinfo : EIATTR_CBANK_PARAM_SIZE
	.align		4
.L_58:
        /*00e0*/ 	.byte	0x03, 0x19
        /*00e2*/ 	.short	0x002c


	//----- nvinfo : EIATTR_PARAM_CBANK
	.align		4
        /*00e4*/ 	.byte	0x04, 0x0a
        /*00e6*/ 	.short	(.L_60 - .L_59)
	.align		4
.L_59:
        /*00e8*/ 	.word	index@(.nv.constant0.mul_mat_q4_0_no_check)
        /*00ec*/ 	.short	0x0380
        /*00ee*/ 	.short	0x002c


	//----- nvinfo : EIATTR_SW_WAR
	.align		4
.L_60:
        /*00f0*/ 	.byte	0x04, 0x36
        /*00f2*/ 	.short	(.L_62 - .L_61)
.L_61:
        /*00f4*/ 	.word	0x00000008
.L_62:


//--------------------- .nv.info.mul_mat_q4_0_check --------------------------
	.section	.nv.info.mul_mat_q4_0_check,"",@"SHT_CUDA_INFO"
	.sectionflags	@""
	.align	4


	//----- nvinfo : EIATTR_CUDA_API_VERSION
	.align		4
        /*0000*/ 	.byte	0x04, 0x37
        /*0002*/ 	.short	(.L_64 - .L_63)
.L_63:
        /*0004*/ 	.word	0x00000082


	//----- nvinfo : EIATTR_KPARAM_INFO
	.align		4
.L_64:
        /*0008*/ 	.byte	0x04, 0x17
        /*000a*/ 	.short	(.L_66 - .L_65)
.L_65:
        /*000c*/ 	.word	0x00000000
        /*0010*/ 	.short	0x0007
        /*0012*/ 	.short	0x0028
        /*0014*/ 	.byte	0x00, 0xf0, 0x11, 0x00


	//----- nvinfo : EIATTR_KPARAM_INFO
	.align		4
.L_66:
        /*0018*/ 	.byte	0x04, 0x17
        /*001a*/ 	.short	(.L_68 - .L_67)
.L_67:
        /*001c*/ 	.word	0x00000000
        /*0020*/ 	.short	0x0006
        /*0022*/ 	.short	0x0024
        /*0024*/ 	.byte	0x00, 0xf0, 0x11, 0x00


	//----- nvinfo : EIATTR_KPARAM_INFO
	.align		4
.L_68:
        /*0028*/ 	.byte	0x04, 0x17
        /*002a*/ 	.short	(.L_70 - .L_69)
.L_69:
        /*002c*/ 	.word	0x00000000
        /*0030*/ 	.short	0x0005
        /*0032*/ 	.short	0x0020
        /*0034*/ 	.byte	0x00, 0xf0, 0x11, 0x00


	//----- nvinfo : EIATTR_KPARAM_INFO
	.align		4
.L_70:
        /*0038*/ 	.byte	0x04, 0x17
        /*003a*/ 	.short	(.L_72 - .L_71)
.L_71:
        /*003c*/ 	.word	0x00000000
        /*0040*/ 	.short	0x0004
        /*0042*/ 	.short	0x001c
        /*0044*/ 	.byte	0x00, 0xf0, 0x11, 0x00


	//----- nvinfo : EIATTR_KPARAM_INFO
	.align		4
.L_72:
        /*0048*/ 	.byte	0x04, 0x17
        /*004a*/ 	.short	(.L_74 - .L_73)
.L_73:
        /*004c*/ 	.word	0x00000000
        /*0050*/ 	.short	0x0003
        /*0052*/ 	.short	0x0018
        /*0054*/ 	.byte	0x00, 0xf0, 0x11, 0x00


	//----- nvinfo : EIATTR_KPARAM_INFO
	.align		4
.L_74:
        /*0058*/ 	.byte	0x04, 0x17
        /*005a*/ 	.short	(.L_76 - .L_75)
.L_75:
        /*005c*/ 	.word	0x00000000
        /*0060*/ 	.short	0x0002
        /*0062*/ 	.short	0x0010
        /*0064*/ 	.byte	0x00, 0xf5, 0x21, 0x00


	//----- nvinfo : EIATTR_KPARAM_INFO
	.align		4
.L_76:
        /*0068*/ 	.byte	0x04, 0x17
        /*006a*/ 	.short	(.L_78 - .L_77)
.L_77:
        /*006c*/ 	.word	0x00000000
        /*0070*/ 	.short	0x0001
        /*0072*/ 	.short	0x0008
        /*0074*/ 	.byte	0x00, 0xf5, 0x21, 0x00


	//----- nvinfo : EIATTR_KPARAM_INFO
	.align		4
.L_78:
        /*0078*/ 	.byte	0x04, 0x17
        /*007a*/ 	.short	(.L_80 - .L_79)
.L_79:
        /*007c*/ 	.word	0x00000000
        /*0080*/ 	.short	0x0000
        /*0082*/ 	.short	0x0000
        /*0084*/ 	.byte	0x00, 0xf5, 0x21, 0x00


	//----- nvinfo : EIATTR_SPARSE_MMA_MASK
	.align		4
.L_80:
        /*0088*/ 	.byte	0x03, 0x50
        /*008a*/ 	.short	0x0000


	//----- nvinfo : EIATTR_MAXREG_COUNT
	.align		4
        /*008c*/ 	.byte	0x03, 0x1b
        /*008e*/ 	.short	0x00ff


	//----- nvinfo : EIATTR_NUM_BARRIERS
	.align		4
        /*0090*/ 	.byte	0x02, 0x4c
        /*0092*/ 	.byte	0x01
	.zero		1


	//----- nvinfo : EIATTR_EXTERNS
	.align		4
        /*0094*/ 	.byte	0x04, 0x0f
        /*0096*/ 	.short	(.L_82 - .L_81)


	//   ....[0]....
	.align		4
.L_81:
        /*0098*/ 	.word	index@(vprintf)


	//----- nvinfo : EIATTR_MERCURY_ISA_VERSION
	.align		4
.L_82:
        /*009c*/ 	.byte	0x03, 0x5f
        /*009e*/ 	.short	0x0101


	//----- nvinfo : EIATTR_VRC_CTA_INIT_COUNT
	.align		4
        /*00a0*/ 	.byte	0x02, 0x4a
	.zero		1
	.zero		1


	//----- nvinfo : EIATTR_SYSCALL_OFFSETS
	.align		4
        /*00a4*/ 	.byte	0x04, 0x46
        /*00a6*/ 	.short	(.L_84 - .L_83)


	//   ....[0]....
.L_83:
        /*00a8*/ 	.word	0x000012a0


	//   ....[1]....
        /*00ac*/ 	.word	0x000015f0


	//   ....[2]....
        /*00b0*/ 	.word	0x00001940


	//   ....[3]....
        /*00b4*/ 	.word	0x00001c90


	//   ....[4]....
        /*00b8*/ 	.word	0x00002050


	//   ....[5]....
        /*00bc*/ 	.word	0x000023a0


	//   ....[6]....
        /*00c0*/ 	.word	0x000026f0


	//   ....[7]....
        /*00c4*/ 	.word	0x00002a40


	//----- nvinfo : EIATTR_EXIT_INSTR_OFFSETS
	.align		4
.L_84:
        /*00c8*/ 	.byte	0x04, 0x1c
        /*00ca*/ 	.short	(.L_86 - .L_85)


	//   ....[0]....
.L_85:
        /*00cc*/ 	.word	0x00002b50


	//   ....[1]....
        /*00d0*/ 	.word	0x00002bb0


	//   ....[2]....
        /*00d4*/ 	.word	0x00002c00


	//----- nvinfo : EIATTR_CRS_STACK_SIZE
	.align		4
.L_86:
        /*00d8*/ 	.byte	0x04, 0x1e
        /*00da*/ 	.short	(.L_88 - .L_87)
.L_87:
        /*00dc*/ 	.word	0x00000000


	//----- nvinfo : EIATTR_CBANK_PARAM_SIZE
	.align		4
.L_88:
        /*00e0*/ 	.byte	0x03, 0x19
        /*00e2*/ 	.short	0x002c


	//----- nvinfo : EIATTR_PARAM_CBANK
	.align		4
        /*00e4*/ 	.byte	0x04, 0x0a
        /*00e6*/ 	.short	(.L_90 - .L_89)
	.align		4
.L_89:
        /*00e8*/ 	.word	index@(.nv.constant0.mul_mat_q4_0_check)
        /*00ec*/ 	.short	0x0380
        /*00ee*/ 	.short	0x002c


	//----- nvinfo : EIATTR_SW_WAR
	.align		4
.L_90:
        /*00f0*/ 	.byte	0x04, 0x36
        /*00f2*/ 	.short	(.L_92 - .L_91)
.L_91:
        /*00f4*/ 	.word	0x00000008
.L_92:


//--------------------- .nv.callgraph             --------------------------
	.section	.nv.callgraph,"",@"SHT_CUDA_CALLGRAPH"
	.align	4
	.sectionentsize	8
	.align		4
        /*0000*/ 	.word	0x00000000
	.align		4
        /*0004*/ 	.word	0xffffffff
	.align		4
        /*0008*/ 	.word	index@(mul_mat_q4_0_no_check)
	.align		4
        /*000c*/ 	.word	index@(vprintf)
	.align		4
        /*0010*/ 	.word	index@(mul_mat_q4_0_check)
	.align		4
        /*0014*/ 	.word	index@(vprintf)
	.align		4
        /*0018*/ 	.word	0x00000000
	.align		4
        /*001c*/ 	.word	0xfffffffe
	.align		4
        /*0020*/ 	.word	0x00000000
	.align		4
        /*0024*/ 	.word	0xfffffffd
	.align		4
        /*0028*/ 	.word	0x00000000
	.align		4
        /*002c*/ 	.word	0xfffffffc


//--------------------- .nv.constant4             --------------------------
	.section	.nv.constant4,"a",@progbits
	.align	8
	.align		8
.nv.constant4:
        /*0000*/ 	.dword	$str
	.align		8
        /*0008*/ 	.dword	vprintf


//--------------------- .text.dequantize_block_q4_0 --------------------------
	.section	.text.dequantize_block_q4_0,"ax",@progbits
	.align	128
        .global         dequantize_block_q4_0
        .type           dequantize_block_q4_0,@function
        .size           dequantize_block_q4_0,(.L_x_23 - dequantize_block_q4_0)
        .other          dequantize_block_q4_0,@"STO_CUDA_ENTRY STV_DEFAULT"
dequantize_block_q4_0:
.text.dequantize_block_q4_0:
[----:B------:R-:W-:Y:S01]  /*0000*/  LDC R1, c[0x0][0x37c] ;  /* 0x0000df00ff017b82 */ /* 0x000fe20000000800 */
[----:B------:R-:W0:Y:S01]  /*0010*/  S2R R2, SR_TID.X ;  /* 0x0000000000027919 */ /* 0x000e220000002100 */
[----:B------:R-:W1:Y:S01]  /*0020*/  LDCU UR4, c[0x0][0x390] ;  /* 0x00007200ff0477ac */ /* 0x000e620008000800 */
[----:B------:R-:W2:Y:S01]  /*0030*/  S2R R9, SR_CTAID.X ;  /* 0x0000000000097919 */ /* 0x000ea20000002500 */
[----:B0-----:R-:W-:-:S05]  /*0040*/  LOP3.LUT R0, R2, 0x7, RZ, 0xc0, !PT ;  /* 0x0000000702007812 */ /* 0x001fca00078ec0ff */
[----:B--2---:R-:W-:-:S05]  /*0050*/  IMAD R9, R9, 0x8, R0 ;  /* 0x0000000809097824 */ /* 0x004fca00078e0200 */
[----:B-1----:R-:W-:-:S13]  /*0060*/  ISETP.GE.AND P0, PT, R9, UR4, PT ;  /* 0x0000000409007c0c */ /* 0x002fda000bf06270 */
[----:B------:R-:W-:Y:S05]  /*0070*/  @P0 EXIT ;  /* 0x000000000000094d */ /* 0x000fea0003800000 */
[----:B------:R-:W0:Y:S01]  /*0080*/  LDC.64 R4, c[0x0][0x380] ;  /* 0x0000e000ff047b82 */ /* 0x000e220000000a00 */
[----:B------:R-:W1:Y:S01]  /*0090*/  LDCU.64 UR4, c[0x0][0x358] ;  /* 0x00006b00ff0477ac */ /* 0x000e620008000a00 */
[----:B------:R-:W-:-:S04]  /*00a0*/  SHF.R.U32.HI R0, RZ, 0x1, R2 ;  /* 0x00000001ff007819 */ /* 0x000fc80000011602 */
[----:B------:R-:W-:Y:S02]  /*00b0*/  LOP3.LUT R8, R0, 0x1fc, RZ, 0xc0, !PT ;  /* 0x000001fc00087812 */ /* 0x000fe400078ec0ff */
[----:B------:R-:W2:Y:S01]  /*00c0*/  LDC.64 R2, c[0x0][0x388] ;  /* 0x0000e200ff027b82 */ /* 0x000ea20000000a00 */
[----:B0-----:R-:W-:-:S03]  /*00d0*/  IMAD.WIDE.U32 R4, R9, 0x12, R4 ;  /* 0x0000001209047825 */ /* 0x001fc600078e0004 */
[----:B------:R-:W-:Y:S02]  /*00e0*/  IADD3 R6, P0, PT, R8, R4, RZ ;  /* 0x0000000408067210 */ /* 0x000fe40007f1e0ff */
[----:B-1----:R0:W3:Y:S03]  /*00f0*/  LDG.E.U16.CONSTANT R0, desc[UR4][R4.64] ;  /* 0x0000000404007981 */ /* 0x0020e6000c1e9500 */
[----:B------:R-:W-:-:S05]  /*0100*/  IMAD.X R7, RZ, RZ, R5, P0 ;  /* 0x000000ffff077224 */ /* 0x000fca00000e0605 */
[----:B------:R-:W4:Y:S04]  /*0110*/  LDG.E.U8.CONSTANT R10, desc[UR4][R6.64+0x2] ;  /* 0x00000204060a7981 */ /* 0x000f28000c1e9100 */
[----:B------:R-:W5:Y:S04]  /*0120*/  LDG.E.U8.CONSTANT R12, desc[UR4][R6.64+0x3] ;  /* 0x00000304060c7981 */ /* 0x000f68000c1e9100 */
[----:B------:R-:W3:Y:S04]  /*0130*/  LDG.E.U8.CONSTANT R14, desc[UR4][R6.64+0x4] ;  /* 0x00000404060e7981 */ /* 0x000ee8000c1e9100 */
[----:B------:R3:W3:Y:S01]  /*0140*/  LDG.E.U8.CONSTANT R15, desc[UR4][R6.64+0x5] ;  /* 0x00000504060f7981 */ /* 0x0006e2000c1e9100 */
[----:B------:R-:W-:-:S04]  /*0150*/  IMAD.U32 R9, R9, 0x20, R8 ;  /* 0x0000002009097824 */ /* 0x000fc800078e0008 */
[----:B--2---:R-:W-:Y:S01]  /*0160*/  IMAD.WIDE.U32 R2, R9, 0x4, R2 ;  /* 0x0000000409027825 */ /* 0x004fe200078e0002 */
[----:B----4-:R-:W-:Y:S02]  /*0170*/  LOP3.LUT R11, R10, 0xf, RZ, 0xc0, !PT ;  /* 0x0000000f0a0b7812 */ /* 0x010fe400078ec0ff */
[----:B------:R-:W-:Y:S02]  /*0180*/  SHF.R.U32.HI R10, RZ, 0x4, R10 ;  /* 0x00000004ff0a7819 */ /* 0x000fe4000001160a */
[----:B-----5:R-:W-:Y:S02]  /*0190*/  LOP3.LUT R13, R12, 0xf, RZ, 0xc0, !PT ;  /* 0x0000000f0c0d7812 */ /* 0x020fe400078ec0ff */
[----:B------:R-:W1:Y:S01]  /*01a0*/  I2F.U16 R11, R11 ;  /* 0x0000000b000b7306 */ /* 0x000e620000101000 */
[----:B0-----:R-:W-:Y:S02]  /*01b0*/  LOP3.LUT R4, R10, 0xffff, RZ, 0xc0, !PT ;  /* 0x0000ffff0a047812 */ /* 0x001fe400078ec0ff */
[----:B---3--:R-:W-:-:S02]  /*01c0*/  LOP3.LUT R6, R14, 0xf, RZ, 0xc0, !PT ;  /* 0x0000000f0e067812 */ /* 0x008fc400078ec0ff */
[----:B------:R-:W-:-:S03]  /*01d0*/  LOP3.LUT R10, R15, 0xf, RZ, 0xc0, !PT ;  /* 0x0000000f0f0a7812 */ /* 0x000fc600078ec0ff */
[----:B------:R-:W0:Y:S01]  /*01e0*/  I2F.U16 R8, R13 ;  /* 0x0000000d00087306 */ /* 0x000e220000101000 */
[----:B------:R-:W-:Y:S01]  /*01f0*/  HADD2.F32 R0, -RZ, R0.H0_H0 ;  /* 0x20000000ff007230 */ /* 0x000fe20000004100 */
[----:B------:R-:W-:Y:S02]  /*0200*/  SHF.R.U32.HI R12, RZ, 0x4, R12 ;  /* 0x00000004ff0c7819 */ /* 0x000fe4000001160c */
[----:B------:R-:W-:-:S04]  /*0210*/  SHF.R.U32.HI R14, RZ, 0x4, R14 ;  /* 0x00000004ff0e7819 */ /* 0x000fc8000001160e */
[----:B------:R-:W2:Y:S01]  /*0220*/  I2F.U16 R6, R6 ;  /* 0x0000000600067306 */ /* 0x000ea20000101000 */
[----:B------:R-:W-:Y:S01]  /*0230*/  SHF.R.U32.HI R15, RZ, 0x4, R15 ;  /* 0x00000004ff0f7819 */ /* 0x000fe2000001160f */
[----:B------:R-:W-:Y:S01]  /*0240*/  FMUL R5, R0, -8 ;  /* 0xc100000000057820 */ /* 0x000fe20000400000 */
[----:B------:R-:W-:-:S05]  /*0250*/  I2FP.F32.U32 R4, R4 ;  /* 0x0000000400047245 */ /* 0x000fca0000201000 */
[----:B------:R-:W3:Y:S01]  /*0260*/  I2F.U16 R10, R10 ;  /* 0x0000000a000a7306 */ /* 0x000ee20000101000 */
[----:B------:R-:W-:Y:S02]  /*0270*/  LOP3.LUT R12, R12, 0xffff, RZ, 0xc0, !PT ;  /* 0x0000ffff0c0c7812 */ /* 0x000fe400078ec0ff */
[----:B------:R-:W-:Y:S01]  /*0280*/  LOP3.LUT R14, R14, 0xffff, RZ, 0xc0, !PT ;  /* 0x0000ffff0e0e7812 */ /* 0x000fe200078ec0ff */
[C-C-:B-1----:R-:W-:Y:S01]  /*0290*/  FFMA R7, R0.reuse, R11, R5.reuse ;  /* 0x0000000b00077223 */ /* 0x142fe20000000005 */
[----:B------:R-:W-:Y:S01]  /*02a0*/  LOP3.LUT R15, R15, 0xffff, RZ, 0xc0, !PT ;  /* 0x0000ffff0f0f7812 */ /* 0x000fe200078ec0ff */
[C-C-:B------:R-:W-:Y:S01]  /*02b0*/  FFMA R9, R0.reuse, R4, R5.reuse ;  /* 0x0000000400097223 */ /* 0x140fe20000000005 */
[----:B0-----:R-:W-:Y:S01]  /*02c0*/  FFMA R11, R0, R8, R5 ;  /* 0x00000008000b7223 */ /* 0x001fe20000000005 */
[----:B------:R-:W-:Y:S02]  /*02d0*/  I2FP.F32.U32 R4, R12 ;  /* 0x0000000c00047245 */ /* 0x000fe40000201000 */
[----:B------:R-:W-:-:S02]  /*02e0*/  I2FP.F32.U32 R8, R14 ;  /* 0x0000000e00087245 */ /* 0x000fc40000201000 */
[----:B------:R-:W-:Y:S01]  /*02f0*/  I2FP.F32.U32 R12, R15 ;  /* 0x0000000f000c7245 */ /* 0x000fe20000201000 */
[----:B------:R0:W-:Y:S01]  /*0300*/  STG.E desc[UR4][R2.64], R7 ;  /* 0x0000000702007986 */ /* 0x0001e2000c101904 */
[C-C-:B--2---:R-:W-:Y:S01]  /*0310*/  FFMA R13, R0.reuse, R6, R5.reuse ;  /* 0x00000006000d7223 */ /* 0x144fe20000000005 */
[C-C-:B------:R-:W-:Y:S01]  /*0320*/  FFMA R15, R0.reuse, R8, R5.reuse ;  /* 0x00000008000f7223 */ /* 0x140fe20000000005 */
[C-C-:B---3--:R-:W-:Y:S01]  /*0330*/  FFMA R17, R0.reuse, R10, R5.reuse ;  /* 0x0000000a00117223 */ /* 0x148fe20000000005 */
[----:B------:R-:W-:Y:S01]  /*0340*/  STG.E desc[UR4][R2.64+0x40], R9 ;  /* 0x0000400902007986 */ /* 0x000fe2000c101904 */
[C-C-:B0-----:R-:W-:Y:S01]  /*0350*/  FFMA R7, R0.reuse, R4, R5.reuse ;  /* 0x0000000400077223 */ /* 0x141fe20000000005 */
[----:B------:R-:W-:Y:S02]  /*0360*/  FFMA R5, R0, R12, R5 ;  /* 0x0000000c00057223 */ /* 0x000fe40000000005 */
[----:B------:R-:W-:Y:S04]  /*0370*/  STG.E desc[UR4][R2.64+0x4], R11 ;  /* 0x0000040b02007986 */ /* 0x000fe8000c101904 */
[----:B------:R-:W-:Y:S04]  /*0380*/  STG.E desc[UR4][R2.64+0x44], R7 ;  /* 0x0000440702007986 */ /* 0x000fe8000c101904 */
[----:B------:R-:W-:Y:S04]  /*0390*/  STG.E desc[UR4][R2.64+0x8], R13 ;  /* 0x0000080d02007986 */ /* 0x000fe8000c101904 */
[----:B------:R-:W-:Y:S04]  /*03a0*/  STG.E desc[UR4][R2.64+0x48], R15 ;  /* 0x0000480f02007986 */ /* 0x000fe8000c101904 */
[----:B------:R-:W-:Y:S04]  /*03b0*/  STG.E desc[UR4][R2.64+0xc], R17 ;  /* 0x00000c1102007986 */ /* 0x000fe8000c101904 */
[----:B------:R-:W-:Y:S01]  /*03c0*/  STG.E desc[UR4][R2.64+0x4c], R5 ;  /* 0x00004c0502007986 */ /* 0x000fe2000c101904 */
[----:B------:R-:W-:Y:S05]  /*03d0*/  EXIT ;  /* 0x000000000000794d */ /* 0x000fea0003800000 */
.L_x_0:
[----:B------:R-:W-:-:S00]  /*03e0*/  BRA `(.L_x_0) ;  /* 0xfffffffc00fc7947 */ /* 0x000fc0000383ffff */
[----:B------:R-:W-:-:S00]  /*03f0*/  NOP ;  /* 0x0000000000007918 */ /* 0x000fc00000000000 */
        /* <DEDUP_REMOVED lines=8> */
.L_x_23:


//--------------------- .text.mul_mat_q4_0_no_check --------------------------
	.section	.text.mul_mat_q4_0_no_check,"ax",@progbits
	.align	128
        .global         mul_mat_q4_0_no_check
        .type           mul_mat_q4_0_no_check,@function
        .size           mul_mat_q4_0_no_check,(.L_x_24 - mul_mat_q4_0_no_check)
        .other          mul_mat_q4_0_no_check,@"STO_CUDA_ENTRY STV_DEFAULT"
mul_mat_q4_0_no_check:
.text.mul_mat_q4_0_no_check:
[----:B------:R-:W0:Y:S02]  /*0000*/  LDC R1, c[0x0][0x37c] ;  /* 0x0000df00ff017b82 */ /* 0x000e240000000800 */
[----:B0-----:R-:W-:Y:S01]  /*0010*/  VIADD R1, R1, 0xffffffd0 ;  /* 0xffffffd001017836 */ /* 0x001fe20000000000 */
[----:B------:R-:W0:Y:S01]  /*0020*/  LDCU UR39, c[0x0][0x2f8] ;  /* 0x00005f00ff2777ac */ /* 0x000e220008000800 */
[----:B------:R-:W-:Y:S01]  /*0030*/  IMAD.MOV.U32 R29, RZ, RZ, RZ ;  /* 0x000000ffff1d7224 */ /* 0x000fe200078e00ff */
[----:B------:R-:W1:Y:S02]  /*0040*/  LDCU UR40, c[0x0][0x2fc] ;  /* 0x00005f80ff2877ac */ /* 0x000e640008000800 */
[----:B------:R-:W-:Y:S01]  /*0050*/  R2UR UR46, R1 ;  /* 0x00000000012e72ca */ /* 0x000fe200000e0000 */
[----:B------:R-:W2:Y:S01]  /*0060*/  LDCU UR5, c[0x0][0x398] ;  /* 0x00007300ff0577ac */ /* 0x000ea20008000800 */
[----:B------:R-:W3:Y:S11]  /*0070*/  LDCU.64 UR36, c[0x0][0x358] ;  /* 0x00006b00ff2477ac */ /* 0x000ef60008000a00 */
[----:B0-----:R-:W-:-:S04]  /*0080*/  UIADD3 UR39, UP0, UPT, UR46, UR39, URZ ;  /* 0x000000272e277290 */ /* 0x001fc8000ff1e0ff */
[----:B-1----:R-:W-:Y:S02]  /*0090*/  UIADD3.X UR40, UPT, UPT, URZ, UR40, URZ, UP0, !UPT ;  /* 0x00000028ff287290 */ /* 0x002fe400087fe4ff */
[----:B--2---:R-:W-:Y:S02]  /*00a0*/  UISETP.GE.AND UP0, UPT, UR5, 0x20, UPT ;  /* 0x000000200500788c */ /* 0x004fe4000bf06270 */
[----:B------:R-:W-:-:S04]  /*00b0*/  USHF.R.S32.HI UR4, URZ, 0x1f, UR5 ;  /* 0x0000001fff047899 */ /* 0x000fc80008011405 */
[----:B------:R-:W-:-:S03]  /*00c0*/  ULEA.HI UR4, UR4, UR5, URZ, 0x5 ;  /* 0x0000000504047291 */ /* 0x000fc6000f8f28ff */
[----:B---3--:R-:W-:Y:S09]  /*00d0*/  BRA.U !UP0, `(.L_x_1) ;  /* 0x0000002508a87547 */ /* 0x008ff2000b800000 */
[----:B------:R-:W0:Y:S01]  /*00e0*/  S2R R36, SR_TID.X ;  /* 0x0000000000247919 */ /* 0x000e220000002100 */
[----:B------:R-:W1:Y:S01]  /*00f0*/  LDCU.64 UR6, c[0x0][0x3a0] ;  /* 0x00007400ff0677ac */ /* 0x000e620008000a00 */
[----:B------:R-:W-:Y:S01]  /*0100*/  S2UR UR8, SR_CTAID.X ;  /* 0x00000000000879c3 */ /* 0x000fe20000002500 */
[----:B------:R-:W-:Y:S01]  /*0110*/  HFMA2 R37, -RZ, RZ, 0, 0 ;  /* 0x00000000ff257431 */ /* 0x000fe200000001ff */
[----:B------:R-:W2:Y:S01]  /*0120*/  S2R R4, SR_TID.Y ;  /* 0x0000000000047919 */ /* 0x000ea20000002200 */
[----:B------:R-:W-:Y:S01]  /*0130*/  USHF.R.S32.HI UR41, URZ, 0x5, UR4 ;  /* 0x00000005ff297899 */ /* 0x000fe20008011404 */
[----:B------:R-:W-:Y:S01]  /*0140*/  IMAD.MOV.U32 R29, RZ, RZ, RZ ;  /* 0x000000ffff1d7224 */ /* 0x000fe200078e00ff */
[----:B------:R-:W3:Y:S01]  /*0150*/  LDCU.64 UR42, c[0x0][0x380] ;  /* 0x00007000ff2a77ac */ /* 0x000ee20008000a00 */
[----:B------:R-:W4:Y:S03]  /*0160*/  S2R R5, SR_CTAID.Y ;  /* 0x0000000000057919 */ /* 0x000f260000002600 */
[----:B------:R-:W-:Y:S01]  /*0170*/  MOV R3, UR41 ;  /* 0x0000002900037c02 */ /* 0x000fe20008000f00 */
[----:B------:R-:W-:Y:S01]  /*0180*/  IMAD.U32 R6, RZ, RZ, UR41 ;  /* 0x00000029ff067e24 */ /* 0x000fe2000f8e00ff */
[----:B------:R-:W-:Y:S01]  /*0190*/  MOV R33, UR41 ;  /* 0x0000002900217c02 */ /* 0x000fe20008000f00 */
[----:B------:R-:W-:Y:S01]  /*01a0*/  IMAD.U32 R7, RZ, RZ, UR41 ;  /* 0x00000029ff077e24 */ /* 0x000fe2000f8e00ff */
[----:B------:R-:W2:Y:S01]  /*01b0*/  LDCU.64 UR44, c[0x0][0x388] ;  /* 0x00007100ff2c77ac */ /* 0x000ea20008000a00 */
[----:B------:R-:W-:Y:S01]  /*01c0*/  IMAD.U32 R35, RZ, RZ, UR41 ;  /* 0x00000029ff237e24 */ /* 0x000fe2000f8e00ff */
[----:B-1----:R-:W-:-:S02]  /*01d0*/  USHF.R.S32.HI UR4, URZ, 0x1f, UR7 ;  /* 0x0000001fff047899 */ /* 0x002fc40008011407 */
[----:B------:R-:W-:Y:S02]  /*01e0*/  UIADD3 UR5, UPT, UPT, UR6, -0x1, URZ ;  /* 0xffffffff06057890 */ /* 0x000fe4000fffe0ff */
[----:B------:R-:W-:Y:S01]  /*01f0*/  ULEA.HI UR4, UR4, UR7, URZ, 0x5 ;  /* 0x0000000704047291 */ /* 0x000fe2000f8f28ff */
[----:B------:R-:W1:Y:S01]  /*0200*/  S2UR UR7, SR_CgaCtaId ;  /* 0x00000000000779c3 */ /* 0x000e620000008800 */
[----:B------:R-:W-:Y:S01]  /*0210*/  UMOV UR6, 0x400 ;  /* 0x0000040000067882 */ /* 0x000fe20000000000 */
[----:B------:R-:W-:Y:S01]  /*0220*/  UMOV UR38, URZ ;  /* 0x000000ff00267c82 */ /* 0x000fe20008000000 */
[----:B------:R-:W-:Y:S02]  /*0230*/  USHF.R.S32.HI UR4, URZ, 0x5, UR4 ;  /* 0x00000005ff047899 */ /* 0x000fe40008011404 */
[----:B------:R-:W-:Y:S01]  /*0240*/  UIADD3 UR6, UPT, UPT, UR6, 0x12c0, URZ ;  /* 0x000012c006067890 */ /* 0x000fe2000fffe0ff */
[--C-:B0-----:R-:W-:Y:S02]  /*0250*/  SHF.R.U32.HI R0, RZ, 0x2, R36.reuse ;  /* 0x00000002ff007819 */ /* 0x101fe40000011624 */
[----:B------:R-:W-:-:S03]  /*0260*/  SHF.R.U32.HI R17, RZ, 0x3, R36 ;  /* 0x00000003ff117819 */ /* 0x000fc60000011624 */
[----:B--2---:R-:W-:Y:S01]  /*0270*/  IMAD R2, R4, UR41, R0 ;  /* 0x0000002904027c24 */ /* 0x004fe2000f8e0200 */
[----:B------:R-:W-:-:S04]  /*0280*/  LOP3.LUT R0, R0, 0x3, RZ, 0xc0, !PT ;  /* 0x0000000300007812 */ /* 0x000fc800078ec0ff */
[----:B------:R-:W-:Y:S01]  /*0290*/  LEA R3, R3, R2, 0x3 ;  /* 0x0000000203037211 */ /* 0x000fe200078e18ff */
[----:B------:R-:W-:Y:S02]  /*02a0*/  IMAD R2, R7, 0x10, R2 ;  /* 0x0000001007027824 */ /* 0x000fe400078e0202 */
[----:B------:R-:W-:Y:S02]  /*02b0*/  VIADD R7, R36, 0x20 ;  /* 0x0000002024077836 */ /* 0x000fe40000000000 */
[----:B------:R-:W-:Y:S01]  /*02c0*/  IMAD R31, R6, 0x4, R3 ;  /* 0x00000004061f7824 */ /* 0x000fe200078e0203 */
[----:B------:R-:W-:Y:S01]  /*02d0*/  LEA R35, R35, R2, 0x3 ;  /* 0x0000000223237211 */ /* 0x000fe200078e18ff */
[C---:B----4-:R-:W-:Y:S01]  /*02e0*/  IMAD R3, R5.reuse, 0x4, R0 ;  /* 0x0000000405037824 */ /* 0x050fe200078e0200 */
[----:B-1----:R-:W-:Y:S01]  /*02f0*/  ULEA UR6, UR7, UR6, 0x18 ;  /* 0x0000000607067291 */ /* 0x002fe2000f8ec0ff */
[----:B------:R-:W-:Y:S01]  /*0300*/  IMAD R0, R5, 0x4, R4 ;  /* 0x0000000405007824 */ /* 0x000fe200078e0204 */
[----:B------:R-:W-:Y:S01]  /*0310*/  LOP3.LUT R5, R36, 0x3, RZ, 0xc0, !PT ;  /* 0x0000000324057812 */ /* 0x000fe200078ec0ff */
[----:B------:R-:W-:Y:S01]  /*0320*/  IMAD R33, R33, 0x4, R2 ;  /* 0x0000000421217824 */ /* 0x000fe200078e0202 */
[----:B------:R-:W-:-:S02]  /*0330*/  VIMNMX R6, PT, PT, R3, UR5, PT ;  /* 0x0000000503067c48 */ /* 0x000fc4000bfe0100 */
[----:B------:R-:W-:Y:S02]  /*0340*/  VIMNMX.U32 R2, PT, PT, R0, UR5, PT ;  /* 0x0000000500027c48 */ /* 0x000fe4000bfe0000 */
[C---:B------:R-:W-:Y:S01]  /*0350*/  LOP3.LUT R0, R36.reuse, 0x7, RZ, 0xc0, !PT ;  /* 0x0000000724007812 */ /* 0x040fe200078ec0ff */
[----:B------:R-:W-:Y:S01]  /*0360*/  IMAD.SHL.U32 R36, R36, 0x4, RZ ;  /* 0x0000000424247824 */ /* 0x000fe200078e00ff */
[----:B------:R-:W-:Y:S01]  /*0370*/  LEA R3, R4, R17, 0x2 ;  /* 0x0000001104037211 */ /* 0x000fe200078e10ff */
[----:B------:R-:W-:Y:S02]  /*0380*/  IMAD R4, R2, UR4, RZ ;  /* 0x0000000402047c24 */ /* 0x000fe4000f8e02ff */
[----:B------:R-:W-:Y:S01]  /*0390*/  IMAD R2, R6, UR4, R5 ;  /* 0x0000000406027c24 */ /* 0x000fe2000f8e0205 */
[----:B------:R-:W-:Y:S01]  /*03a0*/  LEA.HI R6, R3, R0, RZ, 0x1e ;  /* 0x0000000003067211 */ /* 0x000fe200078ff0ff */
[----:B------:R-:W-:Y:S01]  /*03b0*/  IMAD.IADD R17, R17, 0x1, R4 ;  /* 0x0000000111117824 */ /* 0x000fe200078e0204 */
[----:B------:R-:W-:Y:S01]  /*03c0*/  LEA.HI R16, R7, R4, RZ, 0x1d ;  /* 0x0000000407107211 */ /* 0x000fe200078fe8ff */
[----:B------:R-:W-:Y:S01]  /*03d0*/  USHF.L.U32 UR4, UR8, 0x5, URZ ;  /* 0x0000000508047899 */ /* 0x000fe200080006ff */
[C---:B------:R-:W-:Y:S01]  /*03e0*/  LEA R6, R3.reuse, R6, 0x3 ;  /* 0x0000000603067211 */ /* 0x040fe200078e18ff */
[----:B------:R-:W-:Y:S01]  /*03f0*/  VIADD R3, R3, 0x10 ;  /* 0x0000001003037836 */ /* 0x000fe20000000000 */
[----:B------:R-:W-:Y:S01]  /*0400*/  MOV R4, UR41 ;  /* 0x0000002900047c02 */ /* 0x000fe20008000f00 */
[----:B------:R-:W-:Y:S01]  /*0410*/  UIMAD UR4, UR41, UR4, URZ ;  /* 0x00000004290472a4 */ /* 0x000fe2000f8e02ff */
[----:B------:R-:W-:-:S02]  /*0420*/  LOP3.LUT R36, R36, 0xc, RZ, 0xc0, !PT ;  /* 0x0000000c24247812 */ /* 0x000fc400078ec0ff */
[----:B------:R-:W-:Y:S01]  /*0430*/  LEA.HI R0, R3, R0, RZ, 0x1e ;  /* 0x0000000003007211 */ /* 0x000fe200078ff0ff */
[----:B---3--:R-:W-:Y:S01]  /*0440*/  UIMAD.WIDE UR42, UR4, 0x12, UR42 ;  /* 0x00000012042a78a5 */ /* 0x008fe2000f8e022a */
[----:B------:R-:W-:Y:S01]  /*0450*/  LEA R18, R6, UR6, 0x2 ;  /* 0x0000000606127c11 */ /* 0x000fe2000f8e10ff */
[----:B------:R-:W-:-:S04]  /*0460*/  IMAD.WIDE.U32 R32, R33, 0x12, R36 ;  /* 0x0000001221207825 */ /* 0x000fc800078e0024 */
[----:B------:R-:W-:Y:S02]  /*0470*/  IMAD R0, R3, 0x8, R0 ;  /* 0x0000000803007824 */ /* 0x000fe400078e0200 */
[----:B------:R-:W-:Y:S02]  /*0480*/  IMAD R3, R4, 0x4, R35 ;  /* 0x0000000404037824 */ /* 0x000fe400078e0223 */
[----:B------:R-:W-:Y:S01]  /*0490*/  IMAD.WIDE.U32 R34, R35, 0x12, R36 ;  /* 0x0000001223227825 */ /* 0x000fe200078e0024 */
[----:B------:R-:W-:-:S03]  /*04a0*/  LEA R19, R0, UR6, 0x2 ;  /* 0x0000000600137c11 */ /* 0x000fc6000f8e10ff */
[----:B------:R-:W-:-:S04]  /*04b0*/  IMAD.WIDE.U32 R30, R31, 0x12, R36 ;  /* 0x000000121f1e7825 */ /* 0x000fc800078e0024 */
[----:B------:R-:W-:-:S07]  /*04c0*/  IMAD.WIDE.U32 R36, R3, 0x12, R36 ;  /* 0x0000001203247825 */ /* 0x000fce00078e0024 */
.L_x_10:
[----:B------:R-:W0:Y:S01]  /*04d0*/  S2R R3, SR_TID.X ;  /* 0x0000000000037919 */ /* 0x000e220000002100 */
[----:B------:R-:W-:Y:S01]  /*04e0*/  MOV R6, UR41 ;  /* 0x0000002900067c02 */ /* 0x000fe20008000f00 */
[----:B------:R-:W-:Y:S01]  /*04f0*/  IMAD.MOV.U32 R5, RZ, RZ, RZ ;  /* 0x000000ffff057224 */ /* 0x000fe200078e00ff */
[----:B------:R-:W1:Y:S01]  /*0500*/  S2R R24, SR_TID.Y ;  /* 0x0000000000187919 */ /* 0x000e620000002200 */
[----:B------:R-:W-:Y:S02]  /*0510*/  MOV R10, UR41 ;  /* 0x00000029000a7c02 */ /* 0x000fe40008000f00 */
[----:B0-----:R-:W-:Y:S01]  /*0520*/  SHF.R.U32.HI R0, RZ, 0x2, R3 ;  /* 0x00000002ff007819 */ /* 0x001fe20000011603 */
[----:B------:R-:W-:-:S04]  /*0530*/  IMAD.SHL.U32 R27, R3, 0x4, RZ ;  /* 0x00000004031b7824 */ /* 0x000fc800078e00ff */
[----:B-1----:R-:W-:Y:S01]  /*0540*/  IMAD R15, R24, UR41, R0 ;  /* 0x00000029180f7c24 */ /* 0x002fe2000f8e0200 */
[----:B------:R-:W-:-:S03]  /*0550*/  LOP3.LUT R4, R27, 0xc, RZ, 0xc0, !PT ;  /* 0x0000000c1b047812 */ /* 0x000fc600078ec0ff */
[----:B------:R-:W-:Y:S02]  /*0560*/  IMAD R9, R6, 0x4, R15 ;  /* 0x0000000406097824 */ /* 0x000fe400078e020f */
[----:B------:R-:W-:-:S04]  /*0570*/  IMAD.WIDE.U32 R6, R15, 0x12, R4 ;  /* 0x000000120f067825 */ /* 0x000fc800078e0004 */
[----:B------:R-:W-:Y:S01]  /*0580*/  IMAD R11, R10, 0x8, R15 ;  /* 0x000000080a0b7824 */ /* 0x000fe200078e020f */
[----:B------:R-:W-:Y:S01]  /*0590*/  IADD3 R6, P0, PT, R6, UR42, RZ ;  /* 0x0000002a06067c10 */ /* 0x000fe2000ff1e0ff */
[----:B------:R-:W-:-:S03]  /*05a0*/  IMAD.WIDE.U32 R8, R9, 0x12, R4 ;  /* 0x0000001209087825 */ /* 0x000fc600078e0004 */
[----:B------:R-:W-:Y:S01]  /*05b0*/  IADD3.X R7, PT, PT, R7, UR43, RZ, P0, !PT ;  /* 0x0000002b07077c10 */ /* 0x000fe200087fe4ff */
[--C-:B------:R-:W-:Y:S01]  /*05c0*/  IMAD.WIDE.U32 R10, R11, 0x12, R4.reuse ;  /* 0x000000120b0a7825 */ /* 0x100fe200078e0004 */
[----:B------:R-:W-:Y:S01]  /*05d0*/  IADD3 R8, P1, PT, R8, UR42, RZ ;  /* 0x0000002a08087c10 */ /* 0x000fe2000ff3e0ff */
[----:B------:R-:W0:Y:S01]  /*05e0*/  S2UR UR7, SR_CgaCtaId ;  /* 0x00000000000779c3 */ /* 0x000e220000008800 */
[----:B------:R-:W-:Y:S01]  /*05f0*/  UMOV UR6, 0x400 ;  /* 0x0000040000067882 */ /* 0x000fe20000000000 */
[----:B------:R-:W2:Y:S01]  /*0600*/  LDG.E.U16.CONSTANT R25, desc[UR36][R6.64+0x2] ;  /* 0x0000022406197981 */ /* 0x000ea2000c1e9500 */
[----:B------:R-:W-:Y:S01]  /*0610*/  IADD3 R12, P0, PT, R10, UR42, RZ ;  /* 0x0000002a0a0c7c10 */ /* 0x000fe2000ff1e0ff */
[----:B------:R-:W-:Y:S01]  /*0620*/  IMAD.U32 R10, RZ, RZ, UR41 ;  /* 0x00000029ff0a7e24 */ /* 0x000fe2000f8e00ff */
[----:B------:R-:W-:Y:S01]  /*0630*/  IADD3.X R9, PT, PT, R9, UR43, RZ, P1, !PT ;  /* 0x0000002b09097c10 */ /* 0x000fe20008ffe4ff */
[----:B------:R1:W2:Y:S03]  /*0640*/  LDG.E.U16.CONSTANT R28, desc[UR36][R6.64+0x4] ;  /* 0x00000424061c7981 */ /* 0x0002a6000c1e9500 */
[----:B------:R-:W-:Y:S01]  /*0650*/  LEA R15, R10, R15, 0x4 ;  /* 0x0000000f0a0f7211 */ /* 0x000fe200078e20ff */
[----:B------:R-:W3:Y:S04]  /*0660*/  LDG.E.U16.CONSTANT R26, desc[UR36][R8.64+0x2] ;  /* 0x00000224081a7981 */ /* 0x000ee8000c1e9500 */
[----:B------:R-:W-:Y:S01]  /*0670*/  IMAD.WIDE.U32 R4, R15, 0x12, R4 ;  /* 0x000000120f047825 */ /* 0x000fe200078e0004 */
[----:B------:R-:W3:Y:S01]  /*0680*/  LDG.E.U16.CONSTANT R39, desc[UR36][R8.64+0x4] ;  /* 0x0000042408277981 */ /* 0x000ee2000c1e9500 */
[----:B------:R-:W-:-:S02]  /*0690*/  IADD3.X R13, PT, PT, R11, UR43, RZ, P0, !PT ;  /* 0x0000002b0b0d7c10 */ /* 0x000fc400087fe4ff */
[----:B------:R-:W-:-:S03]  /*06a0*/  IADD3 R14, P0, PT, R4, UR42, RZ ;  /* 0x0000002a040e7c10 */ /* 0x000fc6000ff1e0ff */
[----:B------:R-:W4:Y:S01]  /*06b0*/  LDG.E.U16.CONSTANT R22, desc[UR36][R12.64+0x2] ;  /* 0x000002240c167981 */ /* 0x000f22000c1e9500 */
[----:B------:R-:W-:-:S03]  /*06c0*/  IADD3.X R15, PT, PT, R5, UR43, RZ, P0, !PT ;  /* 0x0000002b050f7c10 */ /* 0x000fc600087fe4ff */
[----:B------:R-:W4:Y:S04]  /*06d0*/  LDG.E.U16.CONSTANT R23, desc[UR36][R12.64+0x4] ;  /* 0x000004240c177981 */ /* 0x000f28000c1e9500 */
[----:B------:R-:W5:Y:S04]  /*06e0*/  LDG.E.U16.CONSTANT R8, desc[UR36][R14.64+0x2] ;  /* 0x000002240e087981 */ /* 0x000f68000c1e9500 */
[----:B------:R-:W5:Y:S01]  /*06f0*/  LDG.E.U16.CONSTANT R9, desc[UR36][R14.64+0x4] ;  /* 0x000004240e097981 */ /* 0x000f62000c1e9500 */
[----:B------:R-:W-:-:S04]  /*0700*/  IADD3 R10, P1, PT, R32, UR42, RZ ;  /* 0x0000002a200a7c10 */ /* 0x000fc8000ff3e0ff */
[----:B------:R-:W-:-:S05]  /*0710*/  IADD3.X R11, PT, PT, R33, UR43, RZ, P1, !PT ;  /* 0x0000002b210b7c10 */ /* 0x000fca0008ffe4ff */
[----:B------:R-:W2:Y:S04]  /*0720*/  LDG.E.U16.CONSTANT R13, desc[UR36][R10.64+0x2] ;  /* 0x000002240a0d7981 */ /* 0x000ea8000c1e9500 */
[----:B------:R0:W2:Y:S01]  /*0730*/  LDG.E.U16.CONSTANT R20, desc[UR36][R10.64+0x4] ;  /* 0x000004240a147981 */ /* 0x0000a2000c1e9500 */
[----:B-1----:R-:W-:Y:S01]  /*0740*/  IADD3 R6, P0, PT, R30, UR42, RZ ;  /* 0x0000002a1e067c10 */ /* 0x002fe2000ff1e0ff */
[----:B------:R-:W-:-:S03]  /*0750*/  UIADD3 UR4, UPT, UPT, UR6, 0x240, URZ ;  /* 0x0000024006047890 */ /* 0x000fc6000fffe0ff */
[----:B------:R-:W-:Y:S01]  /*0760*/  IADD3.X R7, PT, PT, R31, UR43, RZ, P0, !PT ;  /* 0x0000002b1f077c10 */ /* 0x000fe200087fe4ff */
[----:B0-----:R-:W-:Y:S01]  /*0770*/  ULEA UR4, UR7, UR4, 0x18 ;  /* 0x0000000407047291 */ /* 0x001fe2000f8ec0ff */
[----:B------:R-:W-:Y:S01]  /*0780*/  IADD3 R4, P0, PT, R34, UR42, RZ ;  /* 0x0000002a22047c10 */ /* 0x000fe2000ff1e0ff */
[----:B------:R-:W-:-:S03]  /*0790*/  IMAD R10, R24, 0x21, R3 ;  /* 0x00000021180a7824 */ /* 0x000fc600078e0203 */
[----:B------:R-:W-:Y:S01]  /*07a0*/  IADD3.X R5, PT, PT, R35, UR43, RZ, P0, !PT ;  /* 0x0000002b23057c10 */ /* 0x000fe200087fe4ff */
[----:B------:R-:W2:Y:S01]  /*07b0*/  LDG.E.U16.CONSTANT R12, desc[UR36][R6.64+0x2] ;  /* 0x00000224060c7981 */ /* 0x000ea2000c1e9500 */
[----:B------:R-:W-:-:S03]  /*07c0*/  LEA R10, R10, UR4, 0x2 ;  /* 0x000000040a0a7c11 */ /* 0x000fc6000f8e10ff */
[----:B------:R-:W2:Y:S04]  /*07d0*/  LDG.E.U16.CONSTANT R14, desc[UR36][R4.64+0x2] ;  /* 0x00000224040e7981 */ /* 0x000ea8000c1e9500 */
[----:B------:R0:W2:Y:S01]  /*07e0*/  LDG.E.U16.CONSTANT R15, desc[UR36][R4.64+0x4] ;  /* 0x00000424040f7981 */ /* 0x0000a2000c1e9500 */
[----:B------:R-:W-:-:S03]  /*07f0*/  LOP3.LUT R43, R3, 0x7, RZ, 0xc0, !PT ;  /* 0x00000007032b7812 */ /* 0x000fc600078ec0ff */
[----:B------:R1:W2:Y:S01]  /*0800*/  LDG.E.U16.CONSTANT R21, desc[UR36][R6.64+0x4] ;  /* 0x0000042406157981 */ /* 0x0002a2000c1e9500 */
[----:B0-----:R-:W-:Y:S02]  /*0810*/  SHF.L.U32 R4, R24, 0x2, RZ ;  /* 0x0000000218047819 */ /* 0x001fe400000006ff */
[----:B-1----:R-:W-:Y:S02]  /*0820*/  IADD3 R6, P0, PT, R36, UR42, RZ ;  /* 0x0000002a24067c10 */ /* 0x002fe4000ff1e0ff */
[----:B------:R-:W-:Y:S02]  /*0830*/  LEA.HI R4, R3, R4, RZ, 0x1d ;  /* 0x0000000403047211 */ /* 0x000fe400078fe8ff */
[----:B------:R-:W-:Y:S02]  /*0840*/  IADD3.X R7, PT, PT, R37, UR43, RZ, P0, !PT ;  /* 0x0000002b25077c10 */ /* 0x000fe400087fe4ff */
[----:B------:R-:W-:Y:S01]  /*0850*/  MOV R5, UR43 ;  /* 0x0000002b00057c02 */ /* 0x000fe20008000f00 */
[----:B------:R-:W-:-:S02]  /*0860*/  IMAD R43, R4, UR41, R43 ;  /* 0x00000029042b7c24 */ /* 0x000fc4000f8e022b */
[----:B------:R-:W-:Y:S01]  /*0870*/  IMAD.U32 R4, RZ, RZ, UR42 ;  /* 0x0000002aff047e24 */ /* 0x000fe2000f8e00ff */
[----:B------:R-:W2:Y:S01]  /*0880*/  LDG.E.U16.CONSTANT R11, desc[UR36][R6.64+0x2] ;  /* 0x00000224060b7981 */ /* 0x000ea2000c1e9500 */
[----:B---3--:R-:W-:-:S03]  /*0890*/  IMAD R39, R39, 0x10000, R26 ;  /* 0x0001000027277824 */ /* 0x008fc600078e021a */
[----:B------:R0:W3:Y:S04]  /*08a0*/  LDG.E.U16.CONSTANT R26, desc[UR36][R6.64+0x4] ;  /* 0x00000424061a7981 */ /* 0x0000e8000c1e9500 */
[----:B------:R1:W-:Y:S02]  /*08b0*/  STS [R10+0x210], R39 ;  /* 0x000210270a007388 */ /* 0x0003e40000000800 */
[----:B-1----:R-:W1:Y:S01]  /*08c0*/  LDC.64 R38, c[0x0][0x388] ;  /* 0x0000e200ff267b82 */ /* 0x002e620000000a00 */
[----:B-----5:R-:W-:Y:S01]  /*08d0*/  LEA R9, R9, R8, 0x10 ;  /* 0x0000000809097211 */ /* 0x020fe200078e80ff */
[----:B----4-:R-:W-:Y:S01]  /*08e0*/  IMAD R41, R23, 0x10000, R22 ;  /* 0x0001000017297824 */ /* 0x010fe200078e0216 */
[----:B------:R-:W-:Y:S01]  /*08f0*/  LOP3.LUT R8, R27, 0x1c, RZ, 0xc0, !PT ;  /* 0x0000001c1b087812 */ /* 0x000fe200078ec0ff */
[----:B------:R-:W-:-:S02]  /*0900*/  IMAD.U32 R22, RZ, RZ, UR41 ;  /* 0x00000029ff167e24 */ /* 0x000fc4000f8e00ff */
[----:B0-----:R-:W-:Y:S01]  /*0910*/  IMAD.WIDE.U32 R6, R43, 0x12, R4 ;  /* 0x000000122b067825 */ /* 0x001fe200078e0004 */
[----:B------:R-:W-:-:S03]  /*0920*/  IADD3 R8, P0, PT, R8, UR44, RZ ;  /* 0x0000002c08087c10 */ /* 0x000fc6000ff1e0ff */
[----:B------:R-:W-:Y:S01]  /*0930*/  IMAD R43, R22, 0x10, R43 ;  /* 0x00000010162b7824 */ /* 0x000fe200078e022b */
[----:B------:R-:W-:Y:S01]  /*0940*/  IADD3 R42, P1, PT, R8, 0x4, RZ ;  /* 0x00000004082a7810 */ /* 0x000fe20007f3e0ff */
[----:B------:R0:W4:Y:S02]  /*0950*/  LDG.E.U16.CONSTANT R23, desc[UR36][R6.64] ;  /* 0x0000002406177981 */ /* 0x000124000c1e9500 */
[----:B------:R-:W-:Y:S01]  /*0960*/  IMAD.WIDE.U32 R4, R43, 0x12, R4 ;  /* 0x000000122b047825 */ /* 0x000fe200078e0004 */
[----:B------:R-:W-:-:S05]  /*0970*/  IADD3.X R43, PT, PT, RZ, UR45, RZ, P1, P0 ;  /* 0x0000002dff2b7c10 */ /* 0x000fca0008fe04ff */
[----:B------:R-:W5:Y:S01]  /*0980*/  LDG.E.U16.CONSTANT R4, desc[UR36][R4.64] ;  /* 0x0000002404047981 */ /* 0x000f62000c1e9500 */
[----:B0-----:R-:W-:-:S04]  /*0990*/  IMAD.WIDE R6, R17, 0x24, R42 ;  /* 0x0000002411067825 */ /* 0x001fc800078e022a */
[----:B-1----:R-:W-:Y:S01]  /*09a0*/  IMAD.WIDE R38, R2, 0x24, R38 ;  /* 0x0000002402267825 */ /* 0x002fe200078e0226 */
[----:B------:R0:W-:Y:S03]  /*09b0*/  STS [R10+0x420], R41 ;  /* 0x000420290a007388 */ /* 0x0001e60000000800 */
[----:B--2---:R-:W-:Y:S02]  /*09c0*/  IMAD R13, R20, 0x10000, R13 ;  /* 0x00010000140d7824 */ /* 0x004fe400078e020d */
[----:B------:R-:W2:Y:S04]  /*09d0*/  LDG.E.CONSTANT R20, desc[UR36][R38.64] ;  /* 0x0000002426147981 */ /* 0x000ea8000c1e9900 */
[----:B0-----:R0:W2:Y:S01]  /*09e0*/  LDG.E.CONSTANT R41, desc[UR36][R6.64] ;  /* 0x0000002406297981 */ /* 0x0010a2000c1e9900 */
[----:B------:R-:W-:Y:S01]  /*09f0*/  IMAD R25, R28, 0x10000, R25 ;  /* 0x000100001c197824 */ /* 0x000fe200078e0219 */
[----:B------:R-:W-:Y:S01]  /*0a00*/  UIADD3 UR5, UPT, UPT, UR6, 0x200, URZ ;  /* 0x0000020006057890 */ /* 0x000fe2000fffe0ff */
[----:B------:R-:W-:Y:S01]  /*0a10*/  IMAD.SHL.U32 R22, R24, 0x80, RZ ;  /* 0x0000008018167824 */ /* 0x000fe200078e00ff */
[----:B------:R-:W-:Y:S01]  /*0a20*/  ULEA UR48, UR7, UR6, 0x18 ;  /* 0x0000000607307291 */ /* 0x000fe2000f8ec0ff */
[----:B------:R-:W-:Y:S01]  /*0a30*/  IMAD R21, R21, 0x10000, R12 ;  /* 0x0001000015157824 */ /* 0x000fe200078e020c */
[----:B------:R4:W-:Y:S01]  /*0a40*/  STS [R10], R25 ;  /* 0x000000190a007388 */ /* 0x0009e20000000800 */
[----:B------:R-:W-:Y:S01]  /*0a50*/  LEA R15, R15, R14, 0x10 ;  /* 0x0000000e0f0f7211 */ /* 0x000fe200078e80ff */
[----:B------:R-:W-:Y:S01]  /*0a60*/  ULEA UR47, UR7, UR5, 0x18 ;  /* 0x00000005072f7291 */ /* 0x000fe2000f8ec0ff */
[----:B------:R-:W-:Y:S01]  /*0a70*/  LOP3.LUT R28, R22, 0x7c, R27, 0xf8, !PT ;  /* 0x0000007c161c7812 */ /* 0x000fe200078ef81b */
[----:B------:R-:W-:Y:S01]  /*0a80*/  STS [R10+0x840], R9 ;  /* 0x000840090a007388 */ /* 0x000fe20000000800 */
[----:B------:R-:W-:-:S03]  /*0a90*/  LOP3.LUT R27, R27, 0x3c, RZ, 0xc0, !PT ;  /* 0x0000003c1b1b7812 */ /* 0x000fc600078ec0ff */
[----:B------:R-:W-:Y:S04]  /*0aa0*/  STS [R10+0x630], R21 ;  /* 0x000630150a007388 */ /* 0x000fe80000000800 */
[----:B------:R-:W-:Y:S04]  /*0ab0*/  STS [R10+0xa50], R13 ;  /* 0x000a500d0a007388 */ /* 0x000fe80000000800 */
[----:B------:R-:W-:Y:S01]  /*0ac0*/  STS [R10+0xc60], R15 ;  /* 0x000c600f0a007388 */ /* 0x000fe20000000800 */
[----:B0-----:R-:W-:Y:S01]  /*0ad0*/  MOV R6, UR4 ;  /* 0x0000000400067c02 */ /* 0x001fe20008000f00 */
[----:B------:R-:W-:Y:S01]  /*0ae0*/  UIADD3 UR6, UPT, UPT, UR6, 0x12c0, URZ ;  /* 0x000012c006067890 */ /* 0x000fe2000fffe0ff */
[----:B------:R-:W-:Y:S01]  /*0af0*/  LEA R24, R24, UR47, 0x4 ;  /* 0x0000002f18187c11 */ /* 0x000fe2000f8e20ff */
[----:B------:R-:W0:Y:S02]  /*0b00*/  LDCU.64 UR4, c[0x4][URZ] ;  /* 0x01000000ff0477ac */ /* 0x000e240008000a00 */
[----:B------:R-:W-:Y:S01]  /*0b10*/  ULEA UR6, UR7, UR6, 0x18 ;  /* 0x0000000607067291 */ /* 0x000fe2000f8ec0ff */
[----:B---3--:R-:W-:-:S05]  /*0b20*/  IMAD R11, R26, 0x10000, R11 ;  /* 0x000100001a0b7824 */ /* 0x008fca00078e020b */
[----:B------:R-:W-:Y:S01]  /*0b30*/  STS [R10+0xe70], R11 ;  /* 0x000e700b0a007388 */ /* 0x000fe20000000800 */
[----:B----4-:R-:W-:Y:S02]  /*0b40*/  HADD2.F32 R25, -RZ, R23.H0_H0 ;  /* 0x20000017ff197230 */ /* 0x010fe40000004100 */
[----:B-----5:R-:W-:-:S03]  /*0b50*/  HADD2.F32 R12, -RZ, R4.H0_H0 ;  /* 0x20000004ff0c7230 */ /* 0x020fc60000004100 */
[----:B------:R-:W-:Y:S04]  /*0b60*/  STS [R18], R25 ;  /* 0x0000001912007388 */ /* 0x000fe80000000800 */
[----:B------:R-:W-:Y:S04]  /*0b70*/  STS [R19], R12 ;  /* 0x0000000c13007388 */ /* 0x000fe80000000800 */
[----:B--2---:R-:W-:Y:S04]  /*0b80*/  STS [R28+UR48], R41 ;  /* 0x000000291c007988 */ /* 0x004fe80008000830 */
[----:B------:R-:W-:Y:S01]  /*0b90*/  STS [R27+UR47], R20 ;  /* 0x000000141b007988 */ /* 0x000fe2000800082f */
[----:B------:R-:W-:Y:S01]  /*0ba0*/  IMAD R23, R3, 0x84, R6 ;  /* 0x0000008403177824 */ /* 0x000fe200078e0206 */
[----:B------:R-:W-:Y:S06]  /*0bb0*/  BAR.SYNC.DEFER_BLOCKING 0x0 ;  /* 0x0000000000007b1d */ /* 0x000fec0000010000 */
[----:B------:R-:W1:Y:S04]  /*0bc0*/  LDS R13, [R23] ;  /* 0x00000000170d7984 */ /* 0x000e680000000800 */
[----:B------:R-:W2:Y:S01]  /*0bd0*/  LDS.128 R4, [R22+UR48] ;  /* 0x0000003016047984 */ /* 0x000ea20008000c00 */
[----:B-1----:R-:W-:-:S05]  /*0be0*/  LOP3.LUT R9, R13, 0xf0f0f0f, RZ, 0xc0, !PT ;  /* 0x0f0f0f0f0d097812 */ /* 0x002fca00078ec0ff */
[----:B--2---:R-:W-:Y:S02]  /*0bf0*/  IDP.4A.S8.S8 R4, R9, R4, RZ ;  /* 0x0000000409047226 */ /* 0x004fe400000006ff */
[----:B------:R-:W1:Y:S01]  /*0c00*/  LDS.128 R8, [R22+UR48+0x10] ;  /* 0x0000103016087984 */ /* 0x000e620008000c00 */
[----:B------:R-:W-:-:S04]  /*0c10*/  SHF.R.U32.HI R13, RZ, 0x4, R13 ;  /* 0x00000004ff0d7819 */ /* 0x000fc8000001160d */
[----:B------:R-:W-:-:S05]  /*0c20*/  LOP3.LUT R13, R13, 0xf0f0f0f, RZ, 0xc0, !PT ;  /* 0x0f0f0f0f0d0d7812 */ /* 0x000fca00078ec0ff */
[----:B-1----:R-:W-:Y:S02]  /*0c30*/  IDP.4A.S8.S8 R4, R13, R8, R4 ;  /* 0x000000080d047226 */ /* 0x002fe40000000604 */
[----:B------:R-:W1:Y:S01]  /*0c40*/  LDS R8, [R23+0x4] ;  /* 0x0000040017087984 */ /* 0x000e620000000800 */
[----:B------:R-:W-:-:S03]  /*0c50*/  IMAD R25, R3, 0x8, R0 ;  /* 0x0000000803197824 */ /* 0x000fc600078e0200 */
[----:B------:R-:W-:Y:S04]  /*0c60*/  LDS R0, [R23+0xc] ;  /* 0x00000c0017007984 */ /* 0x000fe80000000800 */
[----:B------:R-:W2:Y:S01]  /*0c70*/  LDS R3, [R24] ;  /* 0x0000000018037984 */ /* 0x000ea20000000800 */
[----:B-1----:R-:W-:-:S05]  /*0c80*/  LOP3.LUT R12, R8, 0xf0f0f0f, RZ, 0xc0, !PT ;  /* 0x0f0f0f0f080c7812 */ /* 0x002fca00078ec0ff */
[----:B------:R-:W-:Y:S02]  /*0c90*/  IDP.4A.S8.S8 R4, R12, R5, R4 ;  /* 0x000000050c047226 */ /* 0x000fe40000000604 */
[----:B------:R-:W1:Y:S01]  /*0ca0*/  LDS R5, [R23+0x8] ;  /* 0x0000080017057984 */ /* 0x000e620000000800 */
[----:B------:R-:W-:Y:S02]  /*0cb0*/  SHF.R.U32.HI R8, RZ, 0x4, R8 ;  /* 0x00000004ff087819 */ /* 0x000fe40000011608 */
[----:B------:R-:W-:Y:S02]  /*0cc0*/  LEA R25, R25, UR6, 0x2 ;  /* 0x0000000619197c11 */ /* 0x000fe4000f8e10ff */
[----:B------:R-:W-:-:S05]  /*0cd0*/  LOP3.LUT R8, R8, 0xf0f0f0f, RZ, 0xc0, !PT ;  /* 0x0f0f0f0f08087812 */ /* 0x000fca00078ec0ff */
[----:B------:R-:W-:Y:S02]  /*0ce0*/  IDP.4A.S8.S8 R9, R8, R9, R4 ;  /* 0x0000000908097226 */ /* 0x000fe40000000604 */
[----:B------:R-:W3:Y:S01]  /*0cf0*/  LDS R4, [R25] ;  /* 0x0000000019047984 */ /* 0x000ee20000000800 */
[----:B--2---:R-:W-:Y:S01]  /*0d00*/  HADD2.F32 R12, -RZ, R3.H1_H1 ;  /* 0x30000003ff0c7230 */ /* 0x004fe20000004100 */
[----:B-1----:R-:W-:Y:S02]  /*0d10*/  LOP3.LUT R8, R5, 0xf0f0f0f, RZ, 0xc0, !PT ;  /* 0x0f0f0f0f05087812 */ /* 0x002fe400078ec0ff */
[----:B------:R-:W-:-:S03]  /*0d20*/  SHF.R.U32.HI R5, RZ, 0x4, R5 ;  /* 0x00000004ff057819 */ /* 0x000fc60000011605 */
[----:B------:R-:W-:Y:S01]  /*0d30*/  IDP.4A.S8.S8 R6, R8, R6, R9 ;  /* 0x0000000608067226 */ /* 0x000fe20000000609 */
[----:B------:R-:W-:-:S05]  /*0d40*/  LOP3.LUT R5, R5, 0xf0f0f0f, RZ, 0xc0, !PT ;  /* 0x0f0f0f0f05057812 */ /* 0x000fca00078ec0ff */
[----:B------:R-:W-:Y:S01]  /*0d50*/  IDP.4A.S8.S8 R6, R5, R10, R6 ;  /* 0x0000000a05067226 */ /* 0x000fe20000000606 */
[----:B------:R-:W-:Y:S02]  /*0d60*/  LOP3.LUT R5, R0, 0xf0f0f0f, RZ, 0xc0, !PT ;  /* 0x0f0f0f0f00057812 */ /* 0x000fe400078ec0ff */
[----:B------:R-:W-:-:S03]  /*0d70*/  SHF.R.U32.HI R0, RZ, 0x4, R0 ;  /* 0x00000004ff007819 */ /* 0x000fc60000011600 */
[----:B------:R-:W-:Y:S01]  /*0d80*/  IDP.4A.S8.S8 R5, R5, R7, R6 ;  /* 0x0000000705057226 */ /* 0x000fe20000000606 */
[----:B------:R-:W-:-:S05]  /*0d90*/  LOP3.LUT R0, R0, 0xf0f0f0f, RZ, 0xc0, !PT ;  /* 0x0f0f0f0f00007812 */ /* 0x000fca00078ec0ff */
[----:B------:R-:W-:Y:S02]  /*0da0*/  IDP.4A.S8.S8 R0, R0, R11, R5 ;  /* 0x0000000b00007226 */ /* 0x000fe40000000605 */
[----:B------:R-:W-:Y:S01]  /*0db0*/  FMUL R10, R12, 8 ;  /* 0x410000000c0a7820 */ /* 0x000fe20000400000 */
[----:B------:R-:W-:Y:S02]  /*0dc0*/  HADD2.F32 R3, -RZ, R3.H0_H0 ;  /* 0x20000003ff037230 */ /* 0x000fe40000004100 */
[----:B------:R-:W-:-:S05]  /*0dd0*/  I2FP.F32.S32 R8, R0 ;  /* 0x0000000000087245 */ /* 0x000fca0000201400 */
[----:B------:R-:W-:-:S04]  /*0de0*/  FFMA R5, R3, R8, -R10 ;  /* 0x0000000803057223 */ /* 0x000fc8000000080a */
[----:B---3--:R-:W-:Y:S01]  /*0df0*/  FMUL R40, R4, R5 ;  /* 0x0000000504287220 */ /* 0x008fe20000400000 */
[----:B------:R-:W1:Y:S08]  /*0e00*/  F2F.F64.F32 R14, R12 ;  /* 0x0000000c000e7310 */ /* 0x000e700000201800 */
[----:B------:R-:W-:Y:S08]  /*0e10*/  F2F.F64.F32 R10, R4 ;  /* 0x00000004000a7310 */ /* 0x000ff00000201800 */
[----:B------:R-:W2:Y:S01]  /*0e20*/  F2F.F64.F32 R8, R40 ;  /* 0x0000002800087310 */ /* 0x000ea20000201800 */
[----:B------:R-:W-:Y:S01]  /*0e30*/  IMAD.MOV.U32 R20, RZ, RZ, 0x1 ;  /* 0x00000001ff147424 */ /* 0x000fe200078e00ff */
[----:B------:R-:W-:Y:S01]  /*0e40*/  MOV R26, 0x8 ;  /* 0x00000008001a7802 */ /* 0x000fe20000000f00 */
[----:B-1----:R-:W-:Y:S03]  /*0e50*/  STL.64 [R1+0x28], R14 ;  /* 0x0000280e01007387 */ /* 0x002fe60000100a00 */
[----:B------:R1:W3:Y:S01]  /*0e60*/  LDC.64 R12, c[0x4][R26] ;  /* 0x010000001a0c7b82 */ /* 0x0002e20000000a00 */
[----:B------:R-:W-:Y:S04]  /*0e70*/  STL [R1+0x20], R20 ;  /* 0x0000201401007387 */ /* 0x000fe80000100800 */
[----:B------:R-:W-:Y:S04]  /*0e80*/  STL [R1+0x10], R0 ;  /* 0x0000100001007387 */ /* 0x000fe80000100800 */
[----:B--2---:R-:W-:Y:S01]  /*0e90*/  STL.128 [R1], R8 ;  /* 0x0000000801007387 */ /* 0x004fe20000100c00 */
[----:B------:R-:W2:Y:S01]  /*0ea0*/  F2F.F64.F32 R6, R3 ;  /* 0x0000000300067310 */ /* 0x000ea20000201800 */
[----:B0-----:R-:W-:Y:S01]  /*0eb0*/  MOV R4, UR4 ;  /* 0x0000000400047c02 */ /* 0x001fe20008000f00 */
[----:B------:R-:W-:-:S02]  /*0ec0*/  IMAD.U32 R5, RZ, RZ, UR5 ;  /* 0x00000005ff057e24 */ /* 0x000fc4000f8e00ff */
[----:B------:R-:W-:Y:S01]  /*0ed0*/  IMAD.WIDE R42, R16, 0x24, R42 ;  /* 0x00000024102a7825 */ /* 0x000fe200078e022a */
[----:B--2---:R0:W-:Y:S03]  /*0ee0*/  STL.64 [R1+0x18], R6 ;  /* 0x0000180601007387 */ /* 0x0041e60000100a00 */
[----:B0-----:R-:W-:Y:S01]  /*0ef0*/  IMAD.U32 R6, RZ, RZ, UR39 ;  /* 0x00000027ff067e24 */ /* 0x001fe2000f8e00ff */
[----:B-1----:R-:W-:-:S07]  /*0f00*/  MOV R7, UR40 ;  /* 0x0000002800077c02 */ /* 0x002fce0008000f00 */
[----:B------:R-:W-:-:S07]  /*0f10*/  LEPC R20, `(.L_x_2) ;  /* 0x000000001014794e */ /* 0x000fce0000000000 */
[----:B---3--:R-:W-:Y:S05]  /*0f20*/  CALL.ABS.NOINC R12 ;  /* 0x000000000c007343 */ /* 0x008fea0003c00000 */
.L_x_2:
[----:B------:R-:W0:Y:S01]  /*0f30*/  LDS R0, [R23+0x10] ;  /* 0x0000100017007984 */ /* 0x000e220000000800 */
[----:B------:R-:W-:Y:S01]  /*0f40*/  FADD R29, R40, R29 ;  /* 0x0000001d281d7221 */ /* 0x000fe20000000000 */
[----:B------:R-:W-:Y:S01]  /*0f50*/  IMAD.MOV.U32 R20, RZ, RZ, 0x1 ;  /* 0x00000001ff147424 */ /* 0x000fe200078e00ff */
[----:B------:R1:W2:Y:S01]  /*0f60*/  LDC.64 R12, c[0x4][R26] ;  /* 0x010000001a0c7b82 */ /* 0x0002a20000000a00 */
[----:B------:R-:W3:Y:S01]  /*0f70*/  LDS.128 R4, [R22+UR48+0x20] ;  /* 0x0000203016047984 */ /* 0x000ee20008000c00 */
[----:B------:R-:W4:Y:S03]  /*0f80*/  LDCU.64 UR4, c[0x4][URZ] ;  /* 0x01000000ff0477ac */ /* 0x000f260008000a00 */
[----:B------:R-:W5:Y:S04]  /*0f90*/  LDS.128 R8, [R22+UR48+0x30] ;  /* 0x0000303016087984 */ /* 0x000f680008000c00 */
[----:B------:R-:W-:Y:S04]  /*0fa0*/  LDS R14, [R24+0x4] ;  /* 0x00000400180e7984 */ /* 0x000fe80000000800 */
[----:B------:R-:W-:Y:S01]  /*0fb0*/  STL [R1+0x20], R20 ;  /* 0x0000201401007387 */ /* 0x000fe20000100800 */
[----:B0-----:R-:W-:-:S02]  /*0fc0*/  LOP3.LUT R3, R0, 0xf0f0f0f, RZ, 0xc0, !PT ;  /* 0x0f0f0f0f00037812 */ /* 0x001fc400078ec0ff */
[----:B------:R-:W-:-:S03]  /*0fd0*/  SHF.R.U32.HI R0, RZ, 0x4, R0 ;  /* 0x00000004ff007819 */ /* 0x000fc60000011600 */
[----:B---3--:R-:W-:Y:S01]  /*0fe0*/  IDP.4A.S8.S8 R4, R3, R4, RZ ;  /* 0x0000000403047226 */ /* 0x008fe200000006ff */
[----:B------:R-:W-:Y:S02]  /*0ff0*/  LOP3.LUT R3, R0, 0xf0f0f0f, RZ, 0xc0, !PT ;  /* 0x0f0f0f0f00037812 */ /* 0x000fe400078ec0ff */
[----:B------:R-:W0:Y:S03]  /*1000*/  LDS R0, [R23+0x14] ;  /* 0x0000140017007984 */ /* 0x000e260000000800 */
[----:B-----5:R-:W-:Y:S02]  /*1010*/  IDP.4A.S8.S8 R4, R3, R8, R4 ;  /* 0x0000000803047226 */ /* 0x020fe40000000604 */
[----:B------:R-:W-:Y:S01]  /*1020*/  LDS R8, [R23+0x1c] ;  /* 0x00001c0017087984 */ /* 0x000fe20000000800 */
[----:B0-----:R-:W-:Y:S02]  /*1030*/  LOP3.LUT R3, R0, 0xf0f0f0f, RZ, 0xc0, !PT ;  /* 0x0f0f0f0f00037812 */ /* 0x001fe400078ec0ff */
[----:B------:R-:W-:-:S03]  /*1040*/  SHF.R.U32.HI R0, RZ, 0x4, R0 ;  /* 0x00000004ff007819 */ /* 0x000fc60000011600 */
[----:B------:R-:W-:Y:S01]  /*1050*/  IDP.4A.S8.S8 R3, R3, R5, R4 ;  /* 0x0000000503037226 */ /* 0x000fe20000000604 */
[----:B------:R-:W-:Y:S01]  /*1060*/  LOP3.LUT R0, R0, 0xf0f0f0f, RZ, 0xc0, !PT ;  /* 0x0f0f0f0f00007812 */ /* 0x000fe200078ec0ff */
[----:B------:R-:W0:Y:S04]  /*1070*/  LDS R4, [R23+0x18] ;  /* 0x0000180017047984 */ /* 0x000e280000000800 */
[----:B------:R-:W-:Y:S01]  /*1080*/  IDP.4A.S8.S8 R3, R0, R9, R3 ;  /* 0x0000000900037226 */ /* 0x000fe20000000603 */
[----:B0-----:R-:W-:Y:S02]  /*1090*/  LOP3.LUT R0, R4, 0xf0f0f0f, RZ, 0xc0, !PT ;  /* 0x0f0f0f0f04007812 */ /* 0x001fe400078ec0ff */
[----:B------:R-:W-:-:S03]  /*10a0*/  SHF.R.U32.HI R4, RZ, 0x4, R4 ;  /* 0x00000004ff047819 */ /* 0x000fc60000011604 */
[----:B------:R-:W-:Y:S01]  /*10b0*/  IDP.4A.S8.S8 R0, R0, R6, R3 ;  /* 0x0000000600007226 */ /* 0x000fe20000000603 */
[----:B------:R-:W-:Y:S01]  /*10c0*/  LOP3.LUT R5, R4, 0xf0f0f0f, RZ, 0xc0, !PT ;  /* 0x0f0f0f0f04057812 */ /* 0x000fe200078ec0ff */
[----:B------:R-:W0:Y:S01]  /*10d0*/  LDS R3, [R25+0x4] ;  /* 0x0000040019037984 */ /* 0x000e220000000800 */
[----:B------:R-:W-:Y:S02]  /*10e0*/  LOP3.LUT R4, R8, 0xf0f0f0f, RZ, 0xc0, !PT ;  /* 0x0f0f0f0f08047812 */ /* 0x000fe400078ec0ff */
[----:B------:R-:W-:Y:S01]  /*10f0*/  SHF.R.U32.HI R8, RZ, 0x4, R8 ;  /* 0x00000004ff087819 */ /* 0x000fe20000011608 */
[----:B------:R-:W-:-:S04]  /*1100*/  IDP.4A.S8.S8 R0, R5, R10, R0 ;  /* 0x0000000a05007226 */ /* 0x000fc80000000600 */
[----:B------:R-:W-:Y:S01]  /*1110*/  IDP.4A.S8.S8 R4, R4, R7, R0 ;  /* 0x0000000704047226 */ /* 0x000fe20000000600 */
[----:B------:R-:W-:-:S05]  /*1120*/  LOP3.LUT R0, R8, 0xf0f0f0f, RZ, 0xc0, !PT ;  /* 0x0f0f0f0f08007812 */ /* 0x000fca00078ec0ff */
[----:B------:R-:W-:Y:S02]  /*1130*/  IDP.4A.S8.S8 R0, R0, R11, R4 ;  /* 0x0000000b00007226 */ /* 0x000fe40000000604 */
[--C-:B------:R-:W-:Y:S02]  /*1140*/  HADD2.F32 R4, -RZ, R14.reuse.H0_H0 ;  /* 0x2000000eff047230 */ /* 0x100fe40000004100 */
[----:B------:R-:W-:Y:S01]  /*1150*/  HADD2.F32 R14, -RZ, R14.H1_H1 ;  /* 0x3000000eff0e7230 */ /* 0x000fe20000004100 */
[----:B------:R-:W-:Y:S01]  /*1160*/  I2FP.F32.S32 R5, R0 ;  /* 0x0000000000057245 */ /* 0x000fe20000201400 */
[----:B------:R-:W-:Y:S01]  /*1170*/  STL [R1+0x10], R0 ;  /* 0x0000100001007387 */ /* 0x000fe20000100800 */
[----:B------:R3:W5:Y:S02]  /*1180*/  F2F.F64.F32 R6, R4 ;  /* 0x0000000400067310 */ /* 0x0007640000201800 */
[----:B------:R-:W-:-:S04]  /*1190*/  FMUL R9, R14, 8 ;  /* 0x410000000e097820 */ /* 0x000fc80000400000 */
[----:B------:R-:W-:Y:S01]  /*11a0*/  FFMA R40, R4, R5, -R9 ;  /* 0x0000000504287223 */ /* 0x000fe20000000809 */
[----:B----4-:R-:W-:Y:S01]  /*11b0*/  MOV R5, UR5 ;  /* 0x0000000500057c02 */ /* 0x010fe20008000f00 */
[----:B------:R-:W4:Y:S01]  /*11c0*/  F2F.F64.F32 R14, R14 ;  /* 0x0000000e000e7310 */ /* 0x000f220000201800 */
[----:B---3--:R-:W-:Y:S01]  /*11d0*/  IMAD.U32 R4, RZ, RZ, UR4 ;  /* 0x00000004ff047e24 */ /* 0x008fe2000f8e00ff */
[----:B-----5:R3:W-:Y:S01]  /*11e0*/  STL.64 [R1+0x18], R6 ;  /* 0x0000180601007387 */ /* 0x0207e20000100a00 */
[----:B0-----:R-:W-:-:S05]  /*11f0*/  FMUL R40, R3, R40 ;  /* 0x0000002803287220 */ /* 0x001fca0000400000 */
[----:B------:R-:W-:Y:S01]  /*1200*/  F2F.F64.F32 R10, R3 ;  /* 0x00000003000a7310 */ /* 0x000fe20000201800 */
[----:B----4-:R1:W-:Y:S01]  /*1210*/  STL.64 [R1+0x28], R14 ;  /* 0x0000280e01007387 */ /* 0x0103e20000100a00 */
[----:B---3--:R-:W-:-:S06]  /*1220*/  IMAD.U32 R6, RZ, RZ, UR39 ;  /* 0x00000027ff067e24 */ /* 0x008fcc000f8e00ff */
[----:B------:R-:W0:Y:S01]  /*1230*/  F2F.F64.F32 R8, R40 ;  /* 0x0000002800087310 */ /* 0x000e220000201800 */
[----:B------:R-:W-:Y:S01]  /*1240*/  IMAD.U32 R7, RZ, RZ, UR40 ;  /* 0x00000028ff077e24 */ /* 0x000fe2000f8e00ff */
[----:B0-2---:R1:W-:Y:S06]  /*1250*/  STL.128 [R1], R8 ;  /* 0x0000000801007387 */ /* 0x0053ec0000100c00 */
[----:B------:R-:W-:-:S07]  /*1260*/  LEPC R20, `(.L_x_3) ;  /* 0x000000001014794e */ /* 0x000fce0000000000 */
[----:B-1----:R-:W-:Y:S05]  /*1270*/  CALL.ABS.NOINC R12 ;  /* 0x000000000c007343 */ /* 0x002fea0003c00000 */
.L_x_3:
[----:B------:R-:W0:Y:S01]  /*1280*/  LDS R0, [R23+0x20] ;  /* 0x0000200017007984 */ /* 0x000e220000000800 */
[----:B------:R-:W-:Y:S01]  /*1290*/  FADD R29, R29, R40 ;  /* 0x000000281d1d7221 */ /* 0x000fe20000000000 */
[----:B------:R-:W-:Y:S01]  /*12a0*/  HFMA2 R20, -RZ, RZ, 0, 5.9604644775390625e-08 ;  /* 0x00000001ff147431 */ /* 0x000fe200000001ff */
        /* <DEDUP_REMOVED lines=46> */
[----:B------:R-:W-:Y:S01]  /*1590*/  MOV R7, UR40 ;  /* 0x0000002800077c02 */ /* 0x000fe20008000f00 */
[----:B0-2---:R1:W-:Y:S06]  /*15a0*/  STL.128 [R1], R8 ;  /* 0x0000000801007387 */ /* 0x0053ec0000100c00 */
[----:B------:R-:W-:-:S07]  /*15b0*/  LEPC R20, `(.L_x_4) ;  /* 0x000000001014794e */ /* 0x000fce0000000000 */
[----:B-1----:R-:W-:Y:S05]  /*15c0*/  CALL.ABS.NOINC R12 ;  /* 0x000000000c007343 */ /* 0x002fea0003c00000 */
.L_x_4:
        /* <DEDUP_REMOVED lines=40> */
[----:B----4-:R-:W-:Y:S01]  /*1850*/  IMAD.U32 R5, RZ, RZ, UR5 ;  /* 0x00000005ff057e24 */ /* 0x010fe2000f8e00ff */
[----:B------:R-:W4:Y:S01]  /*1860*/  F2F.F64.F32 R14, R14 ;  /* 0x0000000e000e7310 */ /* 0x000f220000201800 */
[----:B---3--:R-:W-:Y:S01]  /*1870*/  MOV R4, UR4 ;  /* 0x0000000400047c02 */ /* 0x008fe20008000f00 */
[----:B-----5:R3:W-:Y:S01]  /*1880*/  STL.64 [R1+0x18], R6 ;  /* 0x0000180601007387 */ /* 0x0207e20000100a00 */
[----:B0-----:R-:W-:-:S05]  /*1890*/  FMUL R40, R3, R40 ;  /* 0x0000002803287220 */ /* 0x001fca0000400000 */
[----:B------:R-:W-:Y:S01]  /*18a0*/  F2F.F64.F32 R10, R3 ;  /* 0x00000003000a7310 */ /* 0x000fe20000201800 */
[----:B----4-:R1:W-:Y:S01]  /*18b0*/  STL.64 [R1+0x28], R14 ;  /* 0x0000280e01007387 */ /* 0x0103e20000100a00 */
[----:B---3--:R-:W-:-:S06]  /*18c0*/  MOV R6, UR39 ;  /* 0x0000002700067c02 */ /* 0x008fcc0008000f00 */
[----:B------:R-:W0:Y:S01]  /*18d0*/  F2F.F64.F32 R8, R40 ;  /* 0x0000002800087310 */ /* 0x000e220000201800 */
[----:B------:R-:W-:Y:S01]  /*18e0*/  IMAD.U32 R7, RZ, RZ, UR40 ;  /* 0x00000028ff077e24 */ /* 0x000fe2000f8e00ff */
[----:B0-2---:R1:W-:Y:S06]  /*18f0*/  STL.128 [R1], R8 ;  /* 0x0000000801007387 */ /* 0x0053ec0000100c00 */
[----:B------:R-:W-:-:S07]  /*1900*/  LEPC R20, `(.L_x_5) ;  /* 0x000000001014794e */ /* 0x000fce0000000000 */
[----:B-1----:R-:W-:Y:S05]  /*1910*/  CALL.ABS.NOINC R12 ;  /* 0x000000000c007343 */ /* 0x002fea0003c00000 */
.L_x_5:
[----:B------:R-:W2:Y:S04]  /*1920*/  LDG.E.CONSTANT R43, desc[UR36][R42.64] ;  /* 0x000000242a2b7981 */ /* 0x000ea8000c1e9900 */
[----:B------:R-:W3:Y:S01]  /*1930*/  LDG.E.CONSTANT R38, desc[UR36][R38.64+0x90] ;  /* 0x0000902426267981 */ /* 0x000ee2000c1e9900 */
[----:B------:R-:W-:Y:S05]  /*1940*/  WARPSYNC.ALL ;  /* 0x0000000000007948 */ /* 0x000fea0003800000 */
[----:B------:R-:W-:Y:S01]  /*1950*/  BAR.SYNC.DEFER_BLOCKING 0x0 ;  /* 0x0000000000007b1d */ /* 0x000fe20000010000 */
[----:B------:R-:W-:-:S05]  /*1960*/  FADD R40, R29, R40 ;  /* 0x000000281d287221 */ /* 0x000fca0000000000 */
[----:B------:R-:W0:Y:S01]  /*1970*/  LDCU.64 UR4, c[0x4][URZ] ;  /* 0x01000000ff0477ac */ /* 0x000e220008000a00 */
[----:B--2---:R1:W-:Y:S04]  /*1980*/  STS [R28+UR48], R43 ;  /* 0x0000002b1c007988 */ /* 0x0043e80008000830 */
[----:B---3--:R-:W-:Y:S01]  /*1990*/  STS [R27+UR47], R38 ;  /* 0x000000261b007988 */ /* 0x008fe2000800082f */
[----:B------:R-:W-:Y:S01]  /*19a0*/  BAR.SYNC.DEFER_BLOCKING 0x0 ;  /* 0x0000000000007b1d */ /* 0x000fe20000010000 */
[----:B-1----:R-:W-:-:S05]  /*19b0*/  HFMA2 R28, -RZ, RZ, 0, 5.9604644775390625e-08 ;  /* 0x00000001ff1c7431 */ /* 0x002fca00000001ff */
[----:B------:R-:W-:Y:S04]  /*19c0*/  STL [R1+0x20], R28 ;  /* 0x0000201c01007387 */ /* 0x000fe80000100800 */
[----:B------:R-:W1:Y:S04]  /*19d0*/  LDS R3, [R23+0x40] ;  /* 0x0000400017037984 */ /* 0x000e680000000800 */
[----:B------:R-:W2:Y:S04]  /*19e0*/  LDS.128 R8, [R22+UR48] ;  /* 0x0000003016087984 */ /* 0x000ea80008000c00 */
[----:B------:R-:W3:Y:S04]  /*19f0*/  LDS.128 R4, [R22+UR48+0x10] ;  /* 0x0000103016047984 */ /* 0x000ee80008000c00 */
[----:B------:R-:W4:Y:S04]  /*1a00*/  LDS R14, [R23+0x44] ;  /* 0x00004400170e7984 */ /* 0x000f280000000800 */
[----:B------:R-:W5:Y:S04]  /*1a10*/  LDS R15, [R23+0x48] ;  /* 0x00004800170f7984 */ /* 0x000f680000000800 */
[----:B------:R-:W0:Y:S01]  /*1a20*/  LDS R0, [R23+0x4c] ;  /* 0x00004c0017007984 */ /* 0x000e220000000800 */
[----:B-1----:R-:W-:-:S02]  /*1a30*/  LOP3.LUT R13, R3, 0xf0f0f0f, RZ, 0xc0, !PT ;  /* 0x0f0f0f0f030d7812 */ /* 0x002fc400078ec0ff */
[----:B------:R-:W-:-:S03]  /*1a40*/  SHF.R.U32.HI R3, RZ, 0x4, R3 ;  /* 0x00000004ff037819 */ /* 0x000fc60000011603 */
[----:B--2---:R-:W-:Y:S01]  /*1a50*/  IDP.4A.S8.S8 R12, R13, R8, RZ ;  /* 0x000000080d0c7226 */ /* 0x004fe200000006ff */
[----:B------:R-:W-:Y:S01]  /*1a60*/  LOP3.LUT R13, R3, 0xf0f0f0f, RZ, 0xc0, !PT ;  /* 0x0f0f0f0f030d7812 */ /* 0x000fe200078ec0ff */
[----:B------:R-:W1:Y:S04]  /*1a70*/  LDS R8, [R24] ;  /* 0x0000000018087984 */ /* 0x000e680000000800 */
[----:B---3--:R-:W-:Y:S01]  /*1a80*/  IDP.4A.S8.S8 R4, R13, R4, R12 ;  /* 0x000000040d047226 */ /* 0x008fe2000000060c */
[----:B----4-:R-:W-:Y:S01]  /*1a90*/  LOP3.LUT R12, R14, 0xf0f0f0f, RZ, 0xc0, !PT ;  /* 0x0f0f0f0f0e0c7812 */ /* 0x010fe200078ec0ff */
[----:B------:R-:W2:Y:S01]  /*1aa0*/  LDS R3, [R25+0x10] ;  /* 0x0000100019037984 */ /* 0x000ea20000000800 */
[----:B------:R-:W-:-:S03]  /*1ab0*/  SHF.R.U32.HI R14, RZ, 0x4, R14 ;  /* 0x00000004ff0e7819 */ /* 0x000fc6000001160e */
[----:B------:R-:W-:Y:S01]  /*1ac0*/  IDP.4A.S8.S8 R4, R12, R9, R4 ;  /* 0x000000090c047226 */ /* 0x000fe20000000604 */
[----:B------:R-:W-:Y:S01]  /*1ad0*/  LOP3.LUT R14, R14, 0xf0f0f0f, RZ, 0xc0, !PT ;  /* 0x0f0f0f0f0e0e7812 */ /* 0x000fe200078ec0ff */
[----:B------:R3:W4:Y:S04]  /*1ae0*/  LDC.64 R12, c[0x4][R26] ;  /* 0x010000001a0c7b82 */ /* 0x0007280000000a00 */
[----:B------:R-:W-:Y:S01]  /*1af0*/  IDP.4A.S8.S8 R5, R14, R5, R4 ;  /* 0x000000050e057226 */ /* 0x000fe20000000604 */
[----:B-----5:R-:W-:Y:S02]  /*1b00*/  LOP3.LUT R4, R15, 0xf0f0f0f, RZ, 0xc0, !PT ;  /* 0x0f0f0f0f0f047812 */ /* 0x020fe400078ec0ff */
[----:B------:R-:W-:-:S03]  /*1b10*/  SHF.R.U32.HI R15, RZ, 0x4, R15 ;  /* 0x00000004ff0f7819 */ /* 0x000fc6000001160f */
[----:B------:R-:W-:Y:S01]  /*1b20*/  IDP.4A.S8.S8 R4, R4, R10, R5 ;  /* 0x0000000a04047226 */ /* 0x000fe20000000605 */
[----:B------:R-:W-:Y:S02]  /*1b30*/  LOP3.LUT R15, R15, 0xf0f0f0f, RZ, 0xc0, !PT ;  /* 0x0f0f0f0f0f0f7812 */ /* 0x000fe400078ec0ff */
[----:B0-----:R-:W-:Y:S02]  /*1b40*/  LOP3.LUT R5, R0, 0xf0f0f0f, RZ, 0xc0, !PT ;  /* 0x0f0f0f0f00057812 */ /* 0x001fe400078ec0ff */
[----:B------:R-:W-:Y:S01]  /*1b50*/  SHF.R.U32.HI R0, RZ, 0x4, R0 ;  /* 0x00000004ff007819 */ /* 0x000fe20000011600 */
[----:B------:R-:W-:-:S03]  /*1b60*/  IDP.4A.S8.S8 R4, R15, R6, R4 ;  /* 0x000000060f047226 */ /* 0x000fc60000000604 */
[----:B------:R-:W-:Y:S01]  /*1b70*/  LOP3.LUT R0, R0, 0xf0f0f0f, RZ, 0xc0, !PT ;  /* 0x0f0f0f0f00007812 */ /* 0x000fe200078ec0ff */
[----:B------:R-:W-:-:S04]  /*1b80*/  IDP.4A.S8.S8 R4, R5, R11, R4 ;  /* 0x0000000b05047226 */ /* 0x000fc80000000604 */
[----:B------:R-:W-:Y:S01]  /*1b90*/  IDP.4A.S8.S8 R0, R0, R7, R4 ;  /* 0x0000000700007226 */ /* 0x000fe20000000604 */
[----:B------:R-:W-:Y:S01]  /*1ba0*/  MOV R7, UR40 ;  /* 0x0000002800077c02 */ /* 0x000fe20008000f00 */
[----:B-1----:R-:W-:-:S03]  /*1bb0*/  HADD2.F32 R14, -RZ, R8.H1_H1 ;  /* 0x30000008ff0e7230 */ /* 0x002fc60000004100 */
[----:B------:R-:W-:Y:S01]  /*1bc0*/  I2FP.F32.S32 R4, R0 ;  /* 0x0000000000047245 */ /* 0x000fe20000201400 */
[----:B------:R-:W-:Y:S01]  /*1bd0*/  HADD2.F32 R5, -RZ, R8.H0_H0 ;  /* 0x20000008ff057230 */ /* 0x000fe20000004100 */
[----:B------:R3:W-:Y:S01]  /*1be0*/  STL [R1+0x10], R0 ;  /* 0x0000100001007387 */ /* 0x0007e20000100800 */
[----:B------:R-:W-:Y:S01]  /*1bf0*/  FMUL R6, R14, 8 ;  /* 0x410000000e067820 */ /* 0x000fe20000400000 */
[----:B--2---:R-:W-:Y:S03]  /*1c00*/  F2F.F64.F32 R10, R3 ;  /* 0x00000003000a7310 */ /* 0x004fe60000201800 */
[----:B------:R-:W-:Y:S01]  /*1c10*/  FFMA R4, R5, R4, -R6 ;  /* 0x0000000405047223 */ /* 0x000fe20000000806 */
[----:B------:R-:W-:-:S03]  /*1c20*/  IMAD.U32 R6, RZ, RZ, UR39 ;  /* 0x00000027ff067e24 */ /* 0x000fc6000f8e00ff */
[----:B------:R-:W-:Y:S01]  /*1c30*/  FMUL R27, R3, R4 ;  /* 0x00000004031b7220 */ /* 0x000fe20000400000 */
[----:B------:R0:W1:Y:S01]  /*1c40*/  F2F.F64.F32 R20, R5 ;  /* 0x0000000500147310 */ /* 0x0000620000201800 */
[----:B------:R-:W-:-:S07]  /*1c50*/  IMAD.U32 R4, RZ, RZ, UR4 ;  /* 0x00000004ff047e24 */ /* 0x000fce000f8e00ff */
[----:B------:R-:W2:Y:S01]  /*1c60*/  F2F.F64.F32 R14, R14 ;  /* 0x0000000e000e7310 */ /* 0x000ea20000201800 */
[----:B0-----:R-:W-:Y:S01]  /*1c70*/  MOV R5, UR5 ;  /* 0x0000000500057c02 */ /* 0x001fe20008000f00 */
[----:B-1----:R3:W-:Y:S06]  /*1c80*/  STL.64 [R1+0x18], R20 ;  /* 0x0000181401007387 */ /* 0x0027ec0000100a00 */
[----:B------:R-:W0:Y:S01]  /*1c90*/  F2F.F64.F32 R8, R27 ;  /* 0x0000001b00087310 */ /* 0x000e220000201800 */
[----:B--2---:R3:W-:Y:S04]  /*1ca0*/  STL.64 [R1+0x28], R14 ;  /* 0x0000280e01007387 */ /* 0x0047e80000100a00 */
[----:B0---4-:R3:W-:Y:S02]  /*1cb0*/  STL.128 [R1], R8 ;  /* 0x0000000801007387 */ /* 0x0117e40000100c00 */
[----:B---3--:R-:W-:-:S07]  /*1cc0*/  LEPC R20, `(.L_x_6) ;  /* 0x000000001014794e */ /* 0x008fce0000000000 */
[----:B------:R-:W-:Y:S05]  /*1cd0*/  CALL.ABS.NOINC R12 ;  /* 0x000000000c007343 */ /* 0x000fea0003c00000 */
.L_x_6:
[----:B------:R-:W0:Y:S01]  /*1ce0*/  LDS R3, [R23+0x50] ;  /* 0x0000500017037984 */ /* 0x000e220000000800 */
[----:B------:R-:W-:Y:S01]  /*1cf0*/  IMAD.MOV.U32 R38, RZ, RZ, 0x1 ;  /* 0x00000001ff267424 */ /* 0x000fe200078e00ff */
[----:B------:R-:W1:Y:S01]  /*1d00*/  LDCU.64 UR4, c[0x4][URZ] ;  /* 0x01000000ff0477ac */ /* 0x000e620008000a00 */
[----:B------:R-:W-:Y:S01]  /*1d10*/  FADD R29, R40, R27 ;  /* 0x0000001b281d7221 */ /* 0x000fe20000000000 */
[----:B------:R-:W2:Y:S04]  /*1d20*/  LDS.128 R8, [R22+UR48+0x20] ;  /* 0x0000203016087984 */ /* 0x000ea80008000c00 */
[----:B------:R-:W3:Y:S04]  /*1d30*/  LDS.128 R4, [R22+UR48+0x30] ;  /* 0x0000303016047984 */ /* 0x000ee80008000c00 */
[----:B------:R-:W4:Y:S04]  /*1d40*/  LDS R14, [R23+0x54] ;  /* 0x00005400170e7984 */ /* 0x000f280000000800 */
[----:B------:R-:W5:Y:S04]  /*1d50*/  LDS R15, [R23+0x58] ;  /* 0x00005800170f7984 */ /* 0x000f680000000800 */
[----:B------:R-:W1:Y:S04]  /*1d60*/  LDS R0, [R23+0x5c] ;  /* 0x00005c0017007984 */ /* 0x000e680000000800 */
[----:B------:R-:W-:Y:S01]  /*1d70*/  STL [R1+0x20], R38 ;  /* 0x0000202601007387 */ /* 0x000fe20000100800 */
[----:B0-----:R-:W-:-:S02]  /*1d80*/  LOP3.LUT R13, R3, 0xf0f0f0f, RZ, 0xc0, !PT ;  /* 0x0f0f0f0f030d7812 */ /* 0x001fc400078ec0ff */
[----:B------:R-:W-:-:S03]  /*1d90*/  SHF.R.U32.HI R3, RZ, 0x4, R3 ;  /* 0x00000004ff037819 */ /* 0x000fc60000011603 */
[----:B--2---:R-:W-:Y:S01]  /*1da0*/  IDP.4A.S8.S8 R12, R13, R8, RZ ;  /* 0x000000080d0c7226 */ /* 0x004fe200000006ff */
[----:B------:R-:W-:Y:S01]  /*1db0*/  LOP3.LUT R13, R3, 0xf0f0f0f, RZ, 0xc0, !PT ;  /* 0x0f0f0f0f030d7812 */ /* 0x000fe200078ec0ff */
[----:B------:R-:W0:Y:S04]  /*1dc0*/  LDS R8, [R24+0x4] ;  /* 0x0000040018087984 */ /* 0x000e280000000800 */
        /* <DEDUP_REMOVED lines=12> */
[----:B-1----:R-:W-:Y:S02]  /*1e90*/  LOP3.LUT R5, R0, 0xf0f0f0f, RZ, 0xc0, !PT ;  /* 0x0f0f0f0f00057812 */ /* 0x002fe400078ec0ff */
[----:B------:R-:W-:Y:S01]  /*1ea0*/  SHF.R.U32.HI R0, RZ, 0x4, R0 ;  /* 0x00000004ff007819 */ /* 0x000fe20000011600 */
[----:B------:R-:W-:-:S03]  /*1eb0*/  IDP.4A.S8.S8 R4, R15, R6, R4 ;  /* 0x000000060f047226 */ /* 0x000fc60000000604 */
[----:B------:R-:W-:Y:S01]  /*1ec0*/  LOP3.LUT R0, R0, 0xf0f0f0f, RZ, 0xc0, !PT ;  /* 0x0f0f0f0f00007812 */ /* 0x000fe200078ec0ff */
[----:B------:R-:W-:-:S04]  /*1ed0*/  IDP.4A.S8.S8 R4, R5, R11, R4 ;  /* 0x0000000b05047226 */ /* 0x000fc80000000604 */
[----:B------:R-:W-:Y:S02]  /*1ee0*/  IDP.4A.S8.S8 R0, R0, R7, R4 ;  /* 0x0000000700007226 */ /* 0x000fe40000000604 */
[----:B------:R-:W-:Y:S02]  /*1ef0*/  IMAD.U32 R7, RZ, RZ, UR40 ;  /* 0x00000028ff077e24 */ /* 0x000fe4000f8e00ff */
[--C-:B0-----:R-:W-:Y:S01]  /*1f00*/  HADD2.F32 R14, -RZ, R8.reuse.H1_H1 ;  /* 0x30000008ff0e7230 */ /* 0x101fe20000004100 */
[----:B------:R-:W-:Y:S01]  /*1f10*/  I2FP.F32.S32 R4, R0 ;  /* 0x0000000000047245 */ /* 0x000fe20000201400 */
[----:B------:R-:W-:Y:S01]  /*1f20*/  HADD2.F32 R5, -RZ, R8.H0_H0 ;  /* 0x20000008ff057230 */ /* 0x000fe20000004100 */
[----:B------:R3:W-:Y:S02]  /*1f30*/  STL [R1+0x10], R0 ;  /* 0x0000100001007387 */ /* 0x0007e40000100800 */
[----:B------:R-:W-:Y:S01]  /*1f40*/  FMUL R6, R14, 8 ;  /* 0x410000000e067820 */ /* 0x000fe20000400000 */
[----:B--2---:R-:W-:Y:S03]  /*1f50*/  F2F.F64.F32 R10, R3 ;  /* 0x00000003000a7310 */ /* 0x004fe60000201800 */
[----:B------:R-:W-:Y:S01]  /*1f60*/  FFMA R4, R5, R4, -R6 ;  /* 0x0000000405047223 */ /* 0x000fe20000000806 */
[----:B------:R-:W-:-:S03]  /*1f70*/  MOV R6, UR39 ;  /* 0x0000002700067c02 */ /* 0x000fc60008000f00 */
[----:B------:R-:W-:Y:S01]  /*1f80*/  FMUL R28, R3, R4 ;  /* 0x00000004031c7220 */ /* 0x000fe20000400000 */
[----:B------:R0:W1:Y:S01]  /*1f90*/  F2F.F64.F32 R20, R5 ;  /* 0x0000000500147310 */ /* 0x0000620000201800 */
[----:B------:R-:W-:-:S07]  /*1fa0*/  MOV R4, UR4 ;  /* 0x0000000400047c02 */ /* 0x000fce0008000f00 */
[----:B------:R-:W2:Y:S01]  /*1fb0*/  F2F.F64.F32 R14, R14 ;  /* 0x0000000e000e7310 */ /* 0x000ea20000201800 */
[----:B0-----:R-:W-:Y:S01]  /*1fc0*/  IMAD.U32 R5, RZ, RZ, UR5 ;  /* 0x00000005ff057e24 */ /* 0x001fe2000f8e00ff */
[----:B-1----:R3:W-:Y:S06]  /*1fd0*/  STL.64 [R1+0x18], R20 ;  /* 0x0000181401007387 */ /* 0x0027ec0000100a00 */
[----:B------:R-:W0:Y:S01]  /*1fe0*/  F2F.F64.F32 R8, R28 ;  /* 0x0000001c00087310 */ /* 0x000e220000201800 */
[----:B--2---:R3:W-:Y:S04]  /*1ff0*/  STL.64 [R1+0x28], R14 ;  /* 0x0000280e01007387 */ /* 0x0047e80000100a00 */
[----:B0---4-:R3:W-:Y:S02]  /*2000*/  STL.128 [R1], R8 ;  /* 0x0000000801007387 */ /* 0x0117e40000100c00 */
[----:B---3--:R-:W-:-:S07]  /*2010*/  LEPC R20, `(.L_x_7) ;  /* 0x000000001014794e */ /* 0x008fce0000000000 */
[----:B------:R-:W-:Y:S05]  /*2020*/  CALL.ABS.NOINC R12 ;  /* 0x000000000c007343 */ /* 0x000fea0003c00000 */
.L_x_7:
[----:B------:R-:W0:Y:S01]  /*2030*/  LDS R3, [R23+0x60] ;  /* 0x0000600017037984 */ /* 0x000e220000000800 */
[----:B------:R-:W-:Y:S01]  /*2040*/  HFMA2 R38, -RZ, RZ, 0, 5.9604644775390625e-08 ;  /* 0x00000001ff267431 */ /* 0x000fe200000001ff */
        /* <DEDUP_REMOVED lines=30> */
[----:B------:R-:W-:Y:S01]  /*2230*/  IDP.4A.S8.S8 R0, R0, R7, R4 ;  /* 0x0000000700007226 */ /* 0x000fe20000000604 */
[----:B------:R-:W-:Y:S01]  /*2240*/  MOV R7, UR40 ;  /* 0x0000002800077c02 */ /* 0x000fe20008000f00 */
[----:B0-----:R-:W-:-:S03]  /*2250*/  HADD2.F32 R14, -RZ, R8.H1_H1 ;  /* 0x30000008ff0e7230 */ /* 0x001fc60000004100 */
        /* <DEDUP_REMOVED lines=18> */
.L_x_8:
[----:B------:R-:W0:Y:S01]  /*2380*/  LDS R3, [R23+0x70] ;  /* 0x0000700017037984 */ /* 0x000e220000000800 */
[----:B------:R-:W-:Y:S01]  /*2390*/  IMAD.MOV.U32 R20, RZ, RZ, 0x1 ;  /* 0x00000001ff147424 */ /* 0x000fe200078e00ff */
[----:B------:R-:W1:Y:S01]  /*23a0*/  LDCU.64 UR4, c[0x4][URZ] ;  /* 0x01000000ff0477ac */ /* 0x000e620008000a00 */
[----:B------:R-:W-:Y:S01]  /*23b0*/  FADD R28, R28, R27 ;  /* 0x0000001b1c1c7221 */ /* 0x000fe20000000000 */
[----:B------:R-:W2:Y:S04]  /*23c0*/  LDS.128 R4, [R22+UR48+0x60] ;  /* 0x0000603016047984 */ /* 0x000ea80008000c00 */
[----:B------:R-:W3:Y:S04]  /*23d0*/  LDS R12, [R23+0x74] ;  /* 0x00007400170c7984 */ /* 0x000ee80000000800 */
[----:B------:R-:W4:Y:S04]  /*23e0*/  LDS.128 R8, [R22+UR48+0x70] ;  /* 0x0000703016087984 */ /* 0x000f280008000c00 */
[----:B------:R-:W5:Y:S04]  /*23f0*/  LDS R14, [R23+0x78] ;  /* 0x00007800170e7984 */ /* 0x000f680000000800 */
[----:B------:R1:W5:Y:S04]  /*2400*/  LDS R0, [R23+0x7c] ;  /* 0x00007c0017007984 */ /* 0x0003680000000800 */
[----:B------:R-:W5:Y:S04]  /*2410*/  LDS R24, [R24+0xc] ;  /* 0x00000c0018187984 */ /* 0x000f680000000800 */
[----:B------:R-:W5:Y:S01]  /*2420*/  LDS R25, [R25+0x1c] ;  /* 0x00001c0019197984 */ /* 0x000f620000000800 */
[----:B-1----:R1:W1:Y:S03]  /*2430*/  LDC.64 R22, c[0x4][R26] ;  /* 0x010000001a167b82 */ /* 0x0022660000000a00 */
[----:B------:R1:W-:Y:S01]  /*2440*/  STL [R1+0x20], R20 ;  /* 0x0000201401007387 */ /* 0x0003e20000100800 */
[----:B0-----:R-:W-:-:S02]  /*2450*/  LOP3.LUT R13, R3, 0xf0f0f0f, RZ, 0xc0, !PT ;  /* 0x0f0f0f0f030d7812 */ /* 0x001fc400078ec0ff */
[----:B------:R-:W-:-:S03]  /*2460*/  SHF.R.U32.HI R3, RZ, 0x4, R3 ;  /* 0x00000004ff037819 */ /* 0x000fc60000011603 */
[----:B--2---:R-:W-:Y:S01]  /*2470*/  IDP.4A.S8.S8 R4, R13, R4, RZ ;  /* 0x000000040d047226 */ /* 0x004fe200000006ff */
[----:B------:R-:W-:Y:S02]  /*2480*/  LOP3.LUT R3, R3, 0xf0f0f0f, RZ, 0xc0, !PT ;  /* 0x0f0f0f0f03037812 */ /* 0x000fe400078ec0ff */
[----:B---3--:R-:W-:Y:S02]  /*2490*/  LOP3.LUT R13, R12, 0xf0f0f0f, RZ, 0xc0, !PT ;  /* 0x0f0f0f0f0c0d7812 */ /* 0x008fe400078ec0ff */
[----:B------:R-:W-:Y:S01]  /*24a0*/  SHF.R.U32.HI R12, RZ, 0x4, R12 ;  /* 0x00000004ff0c7819 */ /* 0x000fe2000001160c */
[----:B----4-:R-:W-:-:S03]  /*24b0*/  IDP.4A.S8.S8 R4, R3, R8, R4 ;  /* 0x0000000803047226 */ /* 0x010fc60000000604 */
[----:B------:R-:W-:Y:S01]  /*24c0*/  LOP3.LUT R12, R12, 0xf0f0f0f, RZ, 0xc0, !PT ;  /* 0x0f0f0f0f0c0c7812 */ /* 0x000fe200078ec0ff */
[----:B------:R-:W-:Y:S01]  /*24d0*/  IDP.4A.S8.S8 R4, R13, R5, R4 ;  /* 0x000000050d047226 */ /* 0x000fe20000000604 */
[----:B-----5:R-:W-:Y:S02]  /*24e0*/  LOP3.LUT R3, R14, 0xf0f0f0f, RZ, 0xc0, !PT ;  /* 0x0f0f0f0f0e037812 */ /* 0x020fe400078ec0ff */
[----:B------:R-:W-:Y:S01]  /*24f0*/  SHF.R.U32.HI R14, RZ, 0x4, R14 ;  /* 0x00000004ff0e7819 */ /* 0x000fe2000001160e */
[----:B------:R-:W-:Y:S01]  /*2500*/  IDP.4A.S8.S8 R9, R12, R9, R4 ;  /* 0x000000090c097226 */ /* 0x000fe20000000604 */
[----:B------:R-:W-:Y:S02]  /*2510*/  LOP3.LUT R4, R0, 0xf0f0f0f, RZ, 0xc0, !PT ;  /* 0x0f0f0f0f00047812 */ /* 0x000fe400078ec0ff */
[----:B------:R-:W-:Y:S01]  /*2520*/  LOP3.LUT R5, R14, 0xf0f0f0f, RZ, 0xc0, !PT ;  /* 0x0f0f0f0f0e057812 */ /* 0x000fe200078ec0ff */
[----:B------:R-:W-:Y:S01]  /*2530*/  IDP.4A.S8.S8 R3, R3, R6, R9 ;  /* 0x0000000603037226 */ /* 0x000fe20000000609 */
[----:B------:R-:W-:-:S03]  /*2540*/  SHF.R.U32.HI R0, RZ, 0x4, R0 ;  /* 0x00000004ff007819 */ /* 0x000fc60000011600 */
[----:B------:R-:W-:Y:S01]  /*2550*/  IDP.4A.S8.S8 R10, R5, R10, R3 ;  /* 0x0000000a050a7226 */ /* 0x000fe20000000603 */
[----:B------:R-:W-:Y:S01]  /*2560*/  LOP3.LUT R0, R0, 0xf0f0f0f, RZ, 0xc0, !PT ;  /* 0x0f0f0f0f00007812 */ /* 0x000fe200078ec0ff */
[--C-:B------:R-:W-:Y:S01]  /*2570*/  HADD2.F32 R3, -RZ, R24.reuse.H0_H0 ;  /* 0x20000018ff037230 */ /* 0x100fe20000004100 */
[----:B------:R-:W-:Y:S01]  /*2580*/  F2F.F64.F32 R14, R25 ;  /* 0x00000019000e7310 */ /* 0x000fe20000201800 */
[----:B------:R-:W-:Y:S02]  /*2590*/  IDP.4A.S8.S8 R4, R4, R7, R10 ;  /* 0x0000000704047226 */ /* 0x000fe4000000060a */
[----:B------:R-:W-:Y:S02]  /*25a0*/  HADD2.F32 R10, -RZ, R24.H1_H1 ;  /* 0x30000018ff0a7230 */ /* 0x000fe40000004100 */
[----:B------:R-:W-:Y:S02]  /*25b0*/  IDP.4A.S8.S8 R0, R0, R11, R4 ;  /* 0x0000000b00007226 */ /* 0x000fe40000000604 */
[----:B------:R-:W-:-:S02]  /*25c0*/  IMAD.U32 R5, RZ, RZ, UR5 ;  /* 0x00000005ff057e24 */ /* 0x000fc4000f8e00ff */
[----:B------:R-:W-:Y:S01]  /*25d0*/  FMUL R6, R10, 8 ;  /* 0x410000000a067820 */ /* 0x000fe20000400000 */
[----:B------:R-:W0:Y:S01]  /*25e0*/  F2F.F64.F32 R8, R3 ;  /* 0x0000000300087310 */ /* 0x000e220000201800 */
[----:B------:R-:W-:Y:S01]  /*25f0*/  I2FP.F32.S32 R4, R0 ;  /* 0x0000000000047245 */ /* 0x000fe20000201400 */
[----:B------:R2:W-:Y:S01]  /*2600*/  STL [R1+0x10], R0 ;  /* 0x0000100001007387 */ /* 0x0005e20000100800 */
[----:B------:R-:W-:-:S03]  /*2610*/  IMAD.U32 R7, RZ, RZ, UR40 ;  /* 0x00000028ff077e24 */ /* 0x000fc6000f8e00ff */
[----:B------:R-:W-:Y:S01]  /*2620*/  FFMA R4, R3, R4, -R6 ;  /* 0x0000000403047223 */ /* 0x000fe20000000806 */
[----:B------:R-:W-:Y:S01]  /*2630*/  MOV R6, UR39 ;  /* 0x0000002700067c02 */ /* 0x000fe20008000f00 */
[----:B------:R-:W3:Y:S02]  /*2640*/  F2F.F64.F32 R10, R10 ;  /* 0x0000000a000a7310 */ /* 0x000ee40000201800 */
[----:B------:R-:W-:Y:S01]  /*2650*/  FMUL R29, R25, R4 ;  /* 0x00000004191d7220 */ /* 0x000fe20000400000 */
[----:B------:R-:W-:Y:S01]  /*2660*/  MOV R4, UR4 ;  /* 0x0000000400047c02 */ /* 0x000fe20008000f00 */
[----:B0-----:R2:W-:Y:S04]  /*2670*/  STL.64 [R1+0x18], R8 ;  /* 0x0000180801007387 */ /* 0x0015e80000100a00 */
[----:B------:R-:W0:Y:S01]  /*2680*/  F2F.F64.F32 R12, R29 ;  /* 0x0000001d000c7310 */ /* 0x000e220000201800 */
[----:B---3--:R2:W-:Y:S04]  /*2690*/  STL.64 [R1+0x28], R10 ;  /* 0x0000280a01007387 */ /* 0x0085e80000100a00 */
[----:B01----:R2:W-:Y:S02]  /*26a0*/  STL.128 [R1], R12 ;  /* 0x0000000c01007387 */ /* 0x0035e40000100c00 */
[----:B------:R-:W-:-:S07]  /*26b0*/  LEPC R20, `(.L_x_9) ;  /* 0x000000001014794e */ /* 0x000fce0000000000 */
[----:B--2---:R-:W-:Y:S05]  /*26c0*/  CALL.ABS.NOINC R22 ;  /* 0x0000000016007343 */ /* 0x004fea0003c00000 */
.L_x_9:
[----:B------:R-:W-:Y:S05]  /*26d0*/  WARPSYNC.ALL ;  /* 0x0000000000007948 */ /* 0x000fea0003800000 */
[----:B------:R-:W-:Y:S01]  /*26e0*/  FADD R29, R28, R29 ;  /* 0x0000001d1c1d7221 */ /* 0x000fe20000000000 */
[----:B------:R-:W-:Y:S01]  /*26f0*/  BAR.SYNC.DEFER_BLOCKING 0x0 ;  /* 0x0000000000007b1d */ /* 0x000fe20000010000 */
[----:B------:R-:W-:Y:S01]  /*2700*/  UIADD3 UR42, UP0, UPT, UR42, 0x90, URZ ;  /* 0x000000902a2a7890 */ /* 0x000fe2000ff1e0ff */
[----:B------:R-:W-:Y:S01]  /*2710*/  IADD3 R16, PT, PT, R16, 0x8, RZ ;  /* 0x0000000810107810 */ /* 0x000fe20007ffe0ff */
[----:B------:R-:W-:Y:S01]  /*2720*/  UIADD3 UR38, UPT, UPT, UR38, 0x8, URZ ;  /* 0x0000000826267890 */ /* 0x000fe2000fffe0ff */
[----:B------:R-:W-:Y:S01]  /*2730*/  VIADD R17, R17, 0x8 ;  /* 0x0000000811117836 */ /* 0x000fe20000000000 */
[----:B------:R-:W-:Y:S01]  /*2740*/  UIADD3.X UR43, UPT, UPT, URZ, UR43, URZ, UP0, !UPT ;  /* 0x0000002bff2b7290 */ /* 0x000fe200087fe4ff */
[----:B------:R-:W-:Y:S01]  /*2750*/  IADD3 R2, PT, PT, R2, 0x8, RZ ;  /* 0x0000000802027810 */ /* 0x000fe20007ffe0ff */
[----:B------:R-:W-:-:S09]  /*2760*/  UISETP.GE.AND UP0, UPT, UR38, UR41, UPT ;  /* 0x000000292600728c */ /* 0x000fd2000bf06270 */
[----:B------:R-:W-:Y:S05]  /*2770*/  BRA.U !UP0, `(.L_x_10) ;  /* 0xffffffdd08547547 */ /* 0x000fea000b83ffff */
.L_x_1:
[----:B------:R-:W0:Y:S01]  /*2780*/  S2R R0, SR_TID.Y ;  /* 0x0000000000007919 */ /* 0x000e220000002200 */
[----:B------:R-:W1:Y:S01]  /*2790*/  LDCU UR4, c[0x0][0x3a0] ;  /* 0x00007400ff0477ac */ /* 0x000e620008000800 */
[----:B------:R-:W0:Y:S02]  /*27a0*/  S2R R3, SR_CTAID.Y ;  /* 0x0000000000037919 */ /* 0x000e240000002600 */
[----:B0-----:R-:W-:-:S05]  /*27b0*/  IMAD R5, R3, 0x4, R0 ;  /* 0x0000000403057824 */ /* 0x001fca00078e0200 */
[----:B-1----:R-:W-:-:S13]  /*27c0*/  ISETP.GE.AND P0, PT, R5, UR4, PT ;  /* 0x0000000405007c0c */ /* 0x002fda000bf06270 */
[----:B------:R-:W-:Y:S05]  /*27d0*/  @P0 EXIT ;  /* 0x000000000000094d */ /* 0x000fea0003800000 */
[----:B------:R-:W0:Y:S01]  /*27e0*/  S2R R0, SR_TID.X ;  /* 0x0000000000007919 */ /* 0x000e220000002100 */
[----:B------:R-:W1:Y:S01]  /*27f0*/  LDCU UR4, c[0x0][0x3a8] ;  /* 0x00007500ff0477ac */ /* 0x000e620008000800 */
[----:B------:R-:W0:Y:S02]  /*2800*/  S2R R3, SR_CTAID.X ;  /* 0x0000000000037919 */ /* 0x000e240000002500 */
[----:B0-----:R-:W-:-:S04]  /*2810*/  LEA R0, R3, R0, 0x5 ;  /* 0x0000000003007211 */ /* 0x001fc800078e28ff */
[----:B-1----:R-:W-:-:S13]  /*2820*/  ISETP.GE.AND P0, PT, R0, UR4, PT ;  /* 0x0000000400007c0c */ /* 0x002fda000bf06270 */
[----:B------:R-:W-:Y:S05]  /*2830*/  @P0 EXIT ;  /* 0x000000000000094d */ /* 0x000fea0003800000 */
[----:B------:R-:W0:Y:S01]  /*2840*/  LDC.64 R2, c[0x0][0x390] ;  /* 0x0000e400ff027b82 */ /* 0x000e220000000a00 */
[----:B------:R-:W-:-:S04]  /*2850*/  IMAD R5, R5, UR4, R0 ;  /* 0x0000000405057c24 */ /* 0x000fc8000f8e0200 */
[----:B0-----:R-:W-:-:S05]  /*2860*/  IMAD.WIDE R2, R5, 0x4, R2 ;  /* 0x0000000405027825 */ /* 0x001fca00078e0202 */
[----:B------:R-:W-:Y:S01]  /*2870*/  STG.E desc[UR36][R2.64], R29 ;  /* 0x0000001d02007986 */ /* 0x000fe2000c101924 */
[----:B------:R-:W-:Y:S05]  /*2880*/  EXIT ;  /* 0x000000000000794d */ /* 0x000fea0003800000 */
.L_x_11:
        /* <DEDUP_REMOVED lines=15> */
.L_x_24:


//--------------------- .text.mul_mat_q4_0_check  --------------------------
	.section	.text.mul_mat_q4_0_check,"ax",@progbits
	.align	128
        .global         mul_mat_q4_0_check
        .type           mul_mat_q4_0_check,@function
        .size           mul_mat_q4_0_check,(.L_x_25 - mul_mat_q4_0_check)
        .other          mul_mat_q4_0_check,@"STO_CUDA_ENTRY STV_DEFAULT"
mul_mat_q4_0_check:
.text.mul_mat_q4_0_check:
[----:B------:R-:W0:Y:S01]  /*0000*/  LDC R1, c[0x0][0x37c] ;  /* 0x0000df00ff017b82 */ /* 0x000e220000000800 */
[----:B------:R-:W1:Y:S01]  /*0010*/  LDCU UR10, c[0x0][0x398] ;  /* 0x00007300ff0a77ac */ /* 0x000e620008000800 */
[----:B0-----:R-:W-:Y:S02]  /*0020*/  VIADD R1, R1, 0xffffffd0 ;  /* 0xffffffd001017836 */ /* 0x001fe40000000000 */
[----:B------:R-:W-:Y:S01]  /*0030*/  IMAD.MOV.U32 R50, RZ, RZ, RZ ;  /* 0x000000ffff327224 */ /* 0x000fe200078e00ff */
[----:B------:R-:W0:Y:S01]  /*0040*/  LDCU UR4, c[0x0][0x2f8] ;  /* 0x00005f00ff0477ac */ /* 0x000e220008000800 */
[----:B------:R-:W2:Y:S01]  /*0050*/  LDCU UR5, c[0x0][0x2fc] ;  /* 0x00005f80ff0577ac */ /* 0x000ea20008000800 */
[----:B------:R-:W3:Y:S01]  /*0060*/  LDCU.64 UR36, c[0x0][0x358] ;  /* 0x00006b00ff2477ac */ /* 0x000ee20008000a00 */
[----:B-1----:R-:W-:Y:S01]  /*0070*/  UISETP.GE.AND UP0, UPT, UR10, 0x20, UPT ;  /* 0x000000200a00788c */ /* 0x002fe2000bf06270 */
[----:B0-----:R-:W-:-:S05]  /*0080*/  IADD3 R2, P0, PT, R1, UR4, RZ ;  /* 0x0000000401027c10 */ /* 0x001fca000ff1e0ff */
[----:B--2---:R-:W-:-:S03]  /*0090*/  IMAD.X R16, RZ, RZ, UR5, P0 ;  /* 0x00000005ff107e24 */ /* 0x004fc600080e06ff */
[----:B---3--:R-:W-:Y:S05]  /*00a0*/  BRA.U !UP0, `(.L_x_12) ;  /* 0x0000002908947547 */ /* 0x008fea000b800000 */
[----:B------:R-:W0:Y:S01]  /*00b0*/  S2R R24, SR_TID.X ;  /* 0x0000000000187919 */ /* 0x000e220000002100 */
[----:B------:R-:W1:Y:S01]  /*00c0*/  LDCU.64 UR6, c[0x0][0x3a0] ;  /* 0x00007400ff0677ac */ /* 0x000e620008000a00 */
[----:B------:R-:W2:Y:S01]  /*00d0*/  S2UR UR8, SR_CTAID.X ;  /* 0x00000000000879c3 */ /* 0x000ea20000002500 */
[----:B------:R-:W-:Y:S01]  /*00e0*/  IMAD.MOV.U32 R50, RZ, RZ, RZ ;  /* 0x000000ffff327224 */ /* 0x000fe200078e00ff */
[----:B------:R-:W3:Y:S01]  /*00f0*/  S2R R3, SR_CTAID.Y ;  /* 0x0000000000037919 */ /* 0x000ee20000002600 */
[----:B------:R-:W-:Y:S01]  /*0100*/  USHF.R.S32.HI UR9, URZ, 0x1f, UR10 ;  /* 0x0000001fff097899 */ /* 0x000fe2000801140a */
[----:B------:R-:W4:Y:S01]  /*0110*/  LDCU.64 UR40, c[0x0][0x380] ;  /* 0x00007000ff2877ac */ /* 0x000f220008000a00 */
[----:B------:R-:W5:Y:S03]  /*0120*/  S2R R6, SR_TID.Y ;  /* 0x0000000000067919 */ /* 0x000f660000002200 */
[----:B------:R-:W4:Y:S01]  /*0130*/  LDC R27, c[0x0][0x39c] ;  /* 0x0000e700ff1b7b82 */ /* 0x000f220000000800 */
[----:B------:R-:W-:Y:S01]  /*0140*/  ULEA.HI UR9, UR9, UR10, URZ, 0x5 ;  /* 0x0000000a09097291 */ /* 0x000fe2000f8f28ff */
[----:B------:R-:W0:Y:S03]  /*0150*/  LDCU.64 UR42, c[0x0][0x388] ;  /* 0x00007100ff2a77ac */ /* 0x000e260008000a00 */
[----:B------:R-:W-:-:S02]  /*0160*/  USHF.R.S32.HI UR39, URZ, 0x5, UR9 ;  /* 0x00000005ff277899 */ /* 0x000fc40008011409 */
[----:B-1----:R-:W-:Y:S02]  /*0170*/  USHF.R.S32.HI UR4, URZ, 0x1f, UR7 ;  /* 0x0000001fff047899 */ /* 0x002fe40008011407 */
[----:B------:R-:W-:Y:S02]  /*0180*/  UIADD3 UR6, UPT, UPT, UR6, -0x1, URZ ;  /* 0xffffffff06067890 */ /* 0x000fe4000fffe0ff */
[----:B------:R-:W-:Y:S01]  /*0190*/  ULEA.HI UR4, UR4, UR7, URZ, 0x5 ;  /* 0x0000000704047291 */ /* 0x000fe2000f8f28ff */
[----:B------:R-:W-:Y:S02]  /*01a0*/  UMOV UR38, URZ ;  /* 0x000000ff00267c82 */ /* 0x000fe40008000000 */
[----:B------:R-:W-:Y:S01]  /*01b0*/  UMOV UR7, 0x400 ;  /* 0x0000040000077882 */ /* 0x000fe20000000000 */
[----:B------:R-:W-:Y:S02]  /*01c0*/  USHF.R.S32.HI UR5, URZ, 0x5, UR4 ;  /* 0x00000005ff057899 */ /* 0x000fe40008011404 */
[----:B--2---:R-:W-:Y:S01]  /*01d0*/  USHF.L.U32 UR4, UR8, 0x5, URZ ;  /* 0x0000000508047899 */ /* 0x004fe200080006ff */
[----:B------:R-:W1:Y:S01]  /*01e0*/  S2UR UR8, SR_CgaCtaId ;  /* 0x00000000000879c3 */ /* 0x000e620000008800 */
[----:B0-----:R-:W-:-:S02]  /*01f0*/  SHF.R.U32.HI R0, RZ, 0x2, R24 ;  /* 0x00000002ff007819 */ /* 0x001fc40000011618 */
[----:B------:R-:W-:Y:S01]  /*0200*/  ULOP3.LUT UR4, URZ, UR4, URZ, 0x33, !UPT ;  /* 0x00000004ff047292 */ /* 0x000fe2000f8e33ff */
[----:B------:R-:W-:Y:S02]  /*0210*/  LOP3.LUT R17, R24, 0x3, RZ, 0xc0, !PT ;  /* 0x0000000318117812 */ /* 0x000fe400078ec0ff */
[----:B------:R-:W-:Y:S02]  /*0220*/  LOP3.LUT R0, R0, 0x3, RZ, 0xc0, !PT ;  /* 0x0000000300007812 */ /* 0x000fe400078ec0ff */
[----:B------:R-:W-:Y:S02]  /*0230*/  SHF.R.U32.HI R19, RZ, 0x3, R24 ;  /* 0x00000003ff137819 */ /* 0x000fe40000011618 */
[----:B---3--:R-:W-:Y:S02]  /*0240*/  LEA R0, R3, R0, 0x2 ;  /* 0x0000000003007211 */ /* 0x008fe400078e10ff */
[----:B----4-:R-:W-:Y:S02]  /*0250*/  IADD3 R27, PT, PT, R27, UR4, RZ ;  /* 0x000000041b1b7c10 */ /* 0x010fe4000fffe0ff */
[----:B------:R-:W-:Y:S01]  /*0260*/  VIMNMX R4, PT, PT, R0, UR6, PT ;  /* 0x0000000600047c48 */ /* 0x000fe2000bfe0100 */
[----:B-----5:R-:W-:Y:S01]  /*0270*/  IMAD R0, R3, 0x4, R6 ;  /* 0x0000000403007824 */ /* 0x020fe200078e0206 */
[C---:B------:R-:W-:Y:S01]  /*0280*/  VIMNMX R41, PT, PT, R27.reuse, R6, PT ;  /* 0x000000061b297248 */ /* 0x040fe20003fe0100 */
[----:B------:R-:W-:Y:S01]  /*0290*/  VIADD R3, R24, 0x20 ;  /* 0x0000002018037836 */ /* 0x000fe20000000000 */
[----:B------:R-:W-:Y:S01]  /*02a0*/  VIADDMNMX R39, R6, 0x4, R27, PT ;  /* 0x0000000406277846 */ /* 0x000fe2000380011b */
[----:B------:R-:W-:Y:S01]  /*02b0*/  IMAD R17, R4, UR5, R17 ;  /* 0x0000000504117c24 */ /* 0x000fe2000f8e0211 */
[----:B------:R-:W-:Y:S01]  /*02c0*/  VIMNMX.U32 R0, PT, PT, R0, UR6, PT ;  /* 0x0000000600007c48 */ /* 0x000fe2000bfe0000 */
[C---:B------:R-:W-:Y:S01]  /*02d0*/  IMAD R4, R6.reuse, 0x4, R19 ;  /* 0x0000000406047824 */ /* 0x040fe200078e0213 */
[----:B------:R-:W-:Y:S01]  /*02e0*/  UIADD3 UR6, UPT, UPT, UR7, 0x240, URZ ;  /* 0x0000024007067890 */ /* 0x000fe2000fffe0ff */
[--C-:B------:R-:W-:Y:S01]  /*02f0*/  VIADDMNMX R37, R6, 0x8, R27.reuse, PT ;  /* 0x0000000806257846 */ /* 0x100fe2000380011b */
[----:B------:R-:W-:Y:S01]  /*0300*/  UIADD3 UR7, UPT, UPT, UR7, 0x12c0, URZ ;  /* 0x000012c007077890 */ /* 0x000fe2000fffe0ff */
[----:B------:R-:W-:Y:S01]  /*0310*/  IMAD R0, R0, UR5, RZ ;  /* 0x0000000500007c24 */ /* 0x000fe2000f8e02ff */
[----:B------:R-:W-:Y:S01]  /*0320*/  VIMNMX R22, PT, PT, R27, R4, PT ;  /* 0x000000041b167248 */ /* 0x000fe20003fe0100 */
[----:B-1----:R-:W-:Y:S01]  /*0330*/  ULEA UR6, UR8, UR6, 0x18 ;  /* 0x0000000608067291 */ /* 0x002fe2000f8ec0ff */
[----:B------:R-:W-:Y:S01]  /*0340*/  VIADDMNMX R23, R4, 0x10, R27, PT ;  /* 0x0000001004177846 */ /* 0x000fe2000380011b */
[----:B------:R-:W-:Y:S01]  /*0350*/  IMAD.IADD R19, R19, 0x1, R0 ;  /* 0x0000000113137824 */ /* 0x000fe200078e0200 */
[----:B------:R-:W-:Y:S01]  /*0360*/  LEA.HI R18, R3, R0, RZ, 0x1d ;  /* 0x0000000003127211 */ /* 0x000fe200078fe8ff */
[----:B------:R-:W-:Y:S01]  /*0370*/  ULEA UR7, UR8, UR7, 0x18 ;  /* 0x0000000708077291 */ /* 0x000fe2000f8ec0ff */
[----:B------:R-:W-:Y:S01]  /*0380*/  SHF.R.S32.HI R3, RZ, 0x1f, R22 ;  /* 0x0000001fff037819 */ /* 0x000fe20000011416 */
[--C-:B------:R-:W-:Y:S01]  /*0390*/  IMAD R40, R41, 0x21, R24.reuse ;  /* 0x0000002129287824 */ /* 0x100fe200078e0218 */
[----:B------:R-:W-:Y:S01]  /*03a0*/  SHF.R.S32.HI R4, RZ, 0x1f, R23 ;  /* 0x0000001fff047819 */ /* 0x000fe20000011417 */
[--C-:B------:R-:W-:Y:S01]  /*03b0*/  IMAD R38, R39, 0x21, R24.reuse ;  /* 0x0000002127267824 */ /* 0x100fe200078e0218 */
[----:B------:R-:W-:Y:S01]  /*03c0*/  LOP3.LUT R0, R24, 0x7, RZ, 0xc0, !PT ;  /* 0x0000000718007812 */ /* 0x000fe200078ec0ff */
[----:B------:R-:W-:Y:S01]  /*03d0*/  IMAD R36, R37, 0x21, R24 ;  /* 0x0000002125247824 */ /* 0x000fe200078e0218 */
[----:B------:R-:W-:-:S02]  /*03e0*/  LEA.HI R3, R3, R22, RZ, 0x2 ;  /* 0x0000001603037211 */ /* 0x000fc400078f10ff */
[----:B------:R-:W-:Y:S02]  /*03f0*/  LEA.HI R5, R4, R23, RZ, 0x2 ;  /* 0x0000001704057211 */ /* 0x000fe400078f10ff */
[C-C-:B------:R-:W-:Y:S02]  /*0400*/  VIADDMNMX R35, R6.reuse, 0xc, R27.reuse, PT ;  /* 0x0000000c06237846 */ /* 0x140fe4000380011b */
[C-C-:B------:R-:W-:Y:S02]  /*0410*/  VIADDMNMX R33, R6.reuse, 0x10, R27.reuse, PT ;  /* 0x0000001006217846 */ /* 0x140fe4000380011b */
[C-C-:B------:R-:W-:Y:S01]  /*0420*/  VIADDMNMX R31, R6.reuse, 0x14, R27.reuse, PT ;  /* 0x00000014061f7846 */ /* 0x140fe2000380011b */
[--C-:B------:R-:W-:Y:S01]  /*0430*/  IMAD R34, R35, 0x21, R24.reuse ;  /* 0x0000002123227824 */ /* 0x100fe200078e0218 */
[C-C-:B------:R-:W-:Y:S01]  /*0440*/  VIADDMNMX R29, R6.reuse, 0x18, R27.reuse, PT ;  /* 0x00000018061d7846 */ /* 0x140fe2000380011b */
[--C-:B------:R-:W-:Y:S01]  /*0450*/  IMAD R32, R33, 0x21, R24.reuse ;  /* 0x0000002121207824 */ /* 0x100fe200078e0218 */
[----:B------:R-:W-:Y:S01]  /*0460*/  VIADDMNMX R27, R6, 0x1c, R27, PT ;  /* 0x0000001c061b7846 */ /* 0x000fe2000380011b */
[--C-:B------:R-:W-:Y:S01]  /*0470*/  IMAD R30, R31, 0x21, R24.reuse ;  /* 0x000000211f1e7824 */ /* 0x100fe200078e0218 */
[-C--:B------:R-:W-:Y:S01]  /*0480*/  LEA.HI R3, R3, R0.reuse, RZ, 0x1e ;  /* 0x0000000003037211 */ /* 0x080fe200078ff0ff */
[--C-:B------:R-:W-:Y:S01]  /*0490*/  IMAD R28, R29, 0x21, R24.reuse ;  /* 0x000000211d1c7824 */ /* 0x100fe200078e0218 */
[----:B------:R-:W-:Y:S01]  /*04a0*/  LEA.HI R0, R5, R0, RZ, 0x1e ;  /* 0x0000000005007211 */ /* 0x000fe200078ff0ff */
[----:B------:R-:W-:Y:S01]  /*04b0*/  IMAD R24, R27, 0x21, R24 ;  /* 0x000000211b187824 */ /* 0x000fe200078e0218 */
[----:B------:R-:W-:Y:S01]  /*04c0*/  LEA R40, R40, UR6, 0x2 ;  /* 0x0000000628287c11 */ /* 0x000fe2000f8e10ff */
[----:B------:R-:W-:Y:S01]  /*04d0*/  IMAD R3, R22, 0x8, R3 ;  /* 0x0000000816037824 */ /* 0x000fe200078e0203 */
[----:B------:R-:W-:-:S02]  /*04e0*/  LEA R0, R23, R0, 0x3 ;  /* 0x0000000017007211 */ /* 0x000fc400078e18ff */
[----:B------:R-:W-:Y:S02]  /*04f0*/  LEA R38, R38, UR6, 0x2 ;  /* 0x0000000626267c11 */ /* 0x000fe4000f8e10ff */
[----:B------:R-:W-:Y:S02]  /*0500*/  LEA R36, R36, UR6, 0x2 ;  /* 0x0000000624247c11 */ /* 0x000fe4000f8e10ff */
[----:B------:R-:W-:Y:S02]  /*0510*/  LEA R34, R34, UR6, 0x2 ;  /* 0x0000000622227c11 */ /* 0x000fe4000f8e10ff */
[----:B------:R-:W-:Y:S02]  /*0520*/  LEA R32, R32, UR6, 0x2 ;  /* 0x0000000620207c11 */ /* 0x000fe4000f8e10ff */
[----:B------:R-:W-:Y:S02]  /*0530*/  LEA R30, R30, UR6, 0x2 ;  /* 0x000000061e1e7c11 */ /* 0x000fe4000f8e10ff */
[----:B------:R-:W-:-:S02]  /*0540*/  LEA R28, R28, UR6, 0x2 ;  /* 0x000000061c1c7c11 */ /* 0x000fc4000f8e10ff */
[----:B------:R-:W-:Y:S02]  /*0550*/  LEA R24, R24, UR6, 0x2 ;  /* 0x0000000618187c11 */ /* 0x000fe4000f8e10ff */
[----:B------:R-:W-:Y:S02]  /*0560*/  LEA R25, R3, UR7, 0x2 ;  /* 0x0000000703197c11 */ /* 0x000fe4000f8e10ff */
[----:B------:R-:W-:-:S07]  /*0570*/  LEA R26, R0, UR7, 0x2 ;  /* 0x00000007001a7c11 */ /* 0x000fce000f8e10ff */
.L_x_21:
[----:B------:R-:W0:Y:S01]  /*0580*/  S2R R5, SR_CTAID.X ;  /* 0x0000000000057919 */ /* 0x000e220000002500 */
[----:B------:R-:W-:Y:S02]  /*0590*/  IMAD R4, R41, UR39, RZ ;  /* 0x0000002729047c24 */ /* 0x000fe4000f8e02ff */
[----:B------:R-:W-:Y:S01]  /*05a0*/  IMAD R8, R39, UR39, RZ ;  /* 0x0000002727087c24 */ /* 0x000fe2000f8e02ff */
[----:B------:R-:W1:Y:S01]  /*05b0*/  S2R R0, SR_TID.X ;  /* 0x0000000000007919 */ /* 0x000e620000002100 */
[----:B0-----:R-:W-:Y:S01]  /*05c0*/  IMAD R5, R5, UR39, RZ ;  /* 0x0000002705057c24 */ /* 0x001fe2000f8e02ff */
[----:B-1----:R-:W-:-:S03]  /*05d0*/  SHF.R.U32.HI R3, RZ, 0x2, R0 ;  /* 0x00000002ff037819 */ /* 0x002fc60000011600 */
[----:B------:R-:W-:Y:S02]  /*05e0*/  IMAD.SHL.U32 R5, R5, 0x20, RZ ;  /* 0x0000002005057824 */ /* 0x000fe400078e00ff */
[----:B------:R-:W-:Y:S01]  /*05f0*/  IMAD.SHL.U32 R48, R0, 0x4, RZ ;  /* 0x0000000400307824 */ /* 0x000fe200078e00ff */
[----:B------:R-:W-:Y:S01]  /*0600*/  IADD3 R9, P0, PT, R3, R4, RZ ;  /* 0x0000000403097210 */ /* 0x000fe20007f1e0ff */
[----:B------:R-:W-:Y:S01]  /*0610*/  IMAD.WIDE R6, R5, 0x12, RZ ;  /* 0x0000001205067825 */ /* 0x000fe200078e02ff */
[----:B------:R-:W-:Y:S02]  /*0620*/  IADD3 R15, P1, PT, R3, R8, RZ ;  /* 0x00000008030f7210 */ /* 0x000fe40007f3e0ff */
[----:B------:R-:W-:Y:S02]  /*0630*/  LEA.HI.X.SX32 R4, R4, RZ, 0x1, P0 ;  /* 0x000000ff04047211 */ /* 0x000fe400000f0eff */
[----:B------:R-:W-:Y:S01]  /*0640*/  LEA.HI.X.SX32 R8, R8, RZ, 0x1, P1 ;  /* 0x000000ff08087211 */ /* 0x000fe200008f0eff */
[----:B------:R-:W-:Y:S01]  /*0650*/  IMAD.WIDE.U32 R14, R15, 0x12, R6 ;  /* 0x000000120f0e7825 */ /* 0x000fe200078e0006 */
[----:B------:R-:W-:-:S03]  /*0660*/  LOP3.LUT R13, R48, 0xc, RZ, 0xc0, !PT ;  /* 0x0000000c300d7812 */ /* 0x000fc600078ec0ff */
[----:B------:R-:W-:Y:S01]  /*0670*/  IMAD R11, R4, 0x12, RZ ;  /* 0x00000012040b7824 */ /* 0x000fe200078e02ff */
[----:B------:R-:W-:Y:S01]  /*0680*/  IADD3 R14, P2, P3, R14, UR40, R13 ;  /* 0x000000280e0e7c10 */ /* 0x000fe2000fb5e00d */
[----:B------:R-:W-:-:S04]  /*0690*/  IMAD.WIDE.U32 R4, R9, 0x12, R6 ;  /* 0x0000001209047825 */ /* 0x000fc800078e0006 */
[----:B------:R-:W-:Y:S01]  /*06a0*/  IMAD R9, R8, 0x12, RZ ;  /* 0x0000001208097824 */ /* 0x000fe200078e02ff */
[----:B------:R-:W-:Y:S01]  /*06b0*/  IADD3 R4, P0, P1, R4, UR40, R13 ;  /* 0x0000002804047c10 */ /* 0x000fe2000f91e00d */
[----:B------:R-:W-:-:S03]  /*06c0*/  IMAD.IADD R5, R5, 0x1, R11 ;  /* 0x0000000105057824 */ /* 0x000fc600078e020b */
[----:B------:R-:W-:Y:S02]  /*06d0*/  IADD3 R8, PT, PT, R15, R9, RZ ;  /* 0x000000090f087210 */ /* 0x000fe40007ffe0ff */
[----:B------:R-:W-:Y:S02]  /*06e0*/  IADD3.X R5, PT, PT, R5, UR41, RZ, P0, P1 ;  /* 0x0000002905057c10 */ /* 0x000fe400087e24ff */
[----:B------:R-:W-:-:S03]  /*06f0*/  IADD3.X R15, PT, PT, R8, UR41, RZ, P2, P3 ;  /* 0x00000029080f7c10 */ /* 0x000fc600097e64ff */
[----:B------:R-:W2:Y:S04]  /*0700*/  LDG.E.U16.CONSTANT R45, desc[UR36][R4.64+0x2] ;  /* 0x00000224042d7981 */ /* 0x000ea8000c1e9500 */
[----:B------:R-:W3:Y:S04]  /*0710*/  LDG.E.U16.CONSTANT R9, desc[UR36][R14.64+0x2] ;  /* 0x000002240e097981 */ /* 0x000ee8000c1e9500 */
[----:B------:R0:W3:Y:S01]  /*0720*/  LDG.E.U16.CONSTANT R44, desc[UR36][R14.64+0x4] ;  /* 0x000004240e2c7981 */ /* 0x0000e2000c1e9500 */
[----:B------:R-:W-:-:S03]  /*0730*/  IMAD R8, R37, UR39, RZ ;  /* 0x0000002725087c24 */ /* 0x000fc6000f8e02ff */
[----:B------:R-:W2:Y:S02]  /*0740*/  LDG.E.U16.CONSTANT R46, desc[UR36][R4.64+0x4] ;  /* 0x00000424042e7981 */ /* 0x000ea4000c1e9500 */
[----:B------:R-:W-:-:S04]  /*0750*/  IADD3 R11, P0, PT, R3, R8, RZ ;  /* 0x00000008030b7210 */ /* 0x000fc80007f1e0ff */
[----:B------:R-:W-:Y:S01]  /*0760*/  LEA.HI.X.SX32 R8, R8, RZ, 0x1, P0 ;  /* 0x000000ff08087211 */ /* 0x000fe200000f0eff */
[----:B------:R-:W-:-:S04]  /*0770*/  IMAD.WIDE.U32 R10, R11, 0x12, R6 ;  /* 0x000000120b0a7825 */ /* 0x000fc800078e0006 */
[----:B------:R-:W-:Y:S01]  /*0780*/  IMAD R21, R8, 0x12, RZ ;  /* 0x0000001208157824 */ /* 0x000fe200078e02ff */
[----:B------:R-:W-:-:S03]  /*0790*/  IADD3 R10, P0, P1, R10, UR40, R13 ;  /* 0x000000280a0a7c10 */ /* 0x000fc6000f91e00d */
[----:B------:R-:W-:-:S05]  /*07a0*/  IMAD.IADD R8, R11, 0x1, R21 ;  /* 0x000000010b087824 */ /* 0x000fca00078e0215 */
[----:B------:R-:W-:-:S05]  /*07b0*/  IADD3.X R11, PT, PT, R8, UR41, RZ, P0, P1 ;  /* 0x00000029080b7c10 */ /* 0x000fca00087e24ff */
[----:B------:R-:W4:Y:S04]  /*07c0*/  LDG.E.U16.CONSTANT R4, desc[UR36][R10.64+0x2] ;  /* 0x000002240a047981 */ /* 0x000f28000c1e9500 */
[----:B------:R1:W4:Y:S01]  /*07d0*/  LDG.E.U16.CONSTANT R49, desc[UR36][R10.64+0x4] ;  /* 0x000004240a317981 */ /* 0x000322000c1e9500 */
[----:B------:R-:W-:Y:S02]  /*07e0*/  IMAD R8, R35, UR39, RZ ;  /* 0x0000002723087c24 */ /* 0x000fe4000f8e02ff */
[----:B0-----:R-:W-:-:S03]  /*07f0*/  IMAD R14, R31, UR39, RZ ;  /* 0x000000271f0e7c24 */ /* 0x001fc6000f8e02ff */
[----:B------:R-:W-:-:S04]  /*0800*/  IADD3 R59, P0, PT, R3, R8, RZ ;  /* 0x00000008033b7210 */ /* 0x000fc80007f1e0ff */
[----:B------:R-:W-:Y:S02]  /*0810*/  LEA.HI.X.SX32 R8, R8, RZ, 0x1, P0 ;  /* 0x000000ff08087211 */ /* 0x000fe400000f0eff */
[----:B------:R-:W-:Y:S01]  /*0820*/  IADD3 R21, P0, PT, R3, R14, RZ ;  /* 0x0000000e03157210 */ /* 0x000fe20007f1e0ff */
[----:B-1----:R-:W-:-:S03]  /*0830*/  IMAD R10, R29, UR39, RZ ;  /* 0x000000271d0a7c24 */ /* 0x002fc6000f8e02ff */
[----:B------:R-:W-:Y:S01]  /*0840*/  LEA.HI.X.SX32 R5, R14, RZ, 0x1, P0 ;  /* 0x000000ff0e057211 */ /* 0x000fe200000f0eff */
[----:B------:R-:W-:Y:S02]  /*0850*/  IMAD R12, R33, UR39, RZ ;  /* 0x00000027210c7c24 */ /* 0x000fe4000f8e02ff */
[----:B------:R-:W-:Y:S01]  /*0860*/  IMAD.WIDE.U32 R20, R21, 0x12, R6 ;  /* 0x0000001215147825 */ /* 0x000fe200078e0006 */
[----:B------:R-:W-:-:S03]  /*0870*/  IADD3 R55, P6, PT, R3, R10, RZ ;  /* 0x0000000a03377210 */ /* 0x000fc60007fde0ff */
[----:B------:R-:W-:Y:S01]  /*0880*/  IMAD R5, R5, 0x12, RZ ;  /* 0x0000001205057824 */ /* 0x000fe200078e02ff */
[----:B------:R-:W-:Y:S01]  /*0890*/  IADD3 R57, P1, PT, R3, R12, RZ ;  /* 0x0000000c03397210 */ /* 0x000fe20007f3e0ff */
[----:B------:R-:W-:-:S03]  /*08a0*/  IMAD R15, R8, 0x12, RZ ;  /* 0x00000012080f7824 */ /* 0x000fc600078e02ff */
[----:B------:R-:W-:Y:S02]  /*08b0*/  IADD3 R8, PT, PT, R21, R5, RZ ;  /* 0x0000000515087210 */ /* 0x000fe40007ffe0ff */
[----:B------:R-:W-:Y:S01]  /*08c0*/  LEA.HI.X.SX32 R5, R10, RZ, 0x1, P6 ;  /* 0x000000ff0a057211 */ /* 0x000fe200030f0eff */
[----:B------:R-:W-:Y:S01]  /*08d0*/  IMAD R10, R27, UR39, RZ ;  /* 0x000000271b0a7c24 */ /* 0x000fe2000f8e02ff */
[----:B------:R-:W-:Y:S01]  /*08e0*/  LEA.HI.X.SX32 R12, R12, RZ, 0x1, P1 ;  /* 0x000000ff0c0c7211 */ /* 0x000fe200008f0eff */
[----:B------:R-:W-:-:S03]  /*08f0*/  IMAD.WIDE.U32 R58, R59, 0x12, R6 ;  /* 0x000000123b3a7825 */ /* 0x000fc600078e0006 */
[----:B------:R-:W-:Y:S01]  /*0900*/  IADD3 R53, P6, PT, R3, R10, RZ ;  /* 0x0000000a03357210 */ /* 0x000fe20007fde0ff */
[----:B------:R-:W-:Y:S02]  /*0910*/  IMAD R11, R12, 0x12, RZ ;  /* 0x000000120c0b7824 */ /* 0x000fe400078e02ff */
[----:B------:R-:W-:Y:S01]  /*0920*/  IMAD.WIDE.U32 R56, R57, 0x12, R6 ;  /* 0x0000001239387825 */ /* 0x000fe200078e0006 */
[----:B------:R-:W-:-:S03]  /*0930*/  IADD3 R58, P4, P5, R58, UR40, R13 ;  /* 0x000000283a3a7c10 */ /* 0x000fc6000fd9e00d */
[----:B------:R-:W-:Y:S02]  /*0940*/  IMAD.IADD R14, R59, 0x1, R15 ;  /* 0x000000013b0e7824 */ /* 0x000fe400078e020f */
[----:B------:R-:W-:Y:S02]  /*0950*/  IMAD R5, R5, 0x12, RZ ;  /* 0x0000001205057824 */ /* 0x000fe400078e02ff */
[----:B------:R-:W-:Y:S01]  /*0960*/  IMAD.WIDE.U32 R54, R55, 0x12, R6 ;  /* 0x0000001237367825 */ /* 0x000fe200078e0006 */
[----:B------:R-:W-:-:S03]  /*0970*/  IADD3 R56, P3, P2, R56, UR40, R13 ;  /* 0x0000002838387c10 */ /* 0x000fc6000fa7e00d */
[----:B------:R-:W-:Y:S02]  /*0980*/  IMAD.IADD R11, R57, 0x1, R11 ;  /* 0x00000001390b7824 */ /* 0x000fe400078e020b */
[----:B------:R-:W-:Y:S01]  /*0990*/  IMAD.WIDE.U32 R52, R53, 0x12, R6 ;  /* 0x0000001235347825 */ /* 0x000fe200078e0006 */
[----:B------:R-:W-:Y:S02]  /*09a0*/  IADD3 R12, P1, P0, R20, UR40, R13 ;  /* 0x00000028140c7c10 */ /* 0x000fe4000f83e00d */
[----:B------:R-:W-:Y:S01]  /*09b0*/  IADD3.X R59, PT, PT, R14, UR41, RZ, P4, P5 ;  /* 0x000000290e3b7c10 */ /* 0x000fe2000a7ea4ff */
[----:B------:R-:W-:Y:S01]  /*09c0*/  IMAD.IADD R5, R55, 0x1, R5 ;  /* 0x0000000137057824 */ /* 0x000fe200078e0205 */
[--C-:B------:R-:W-:Y:S02]  /*09d0*/  IADD3 R54, P4, P5, R54, UR40, R13.reuse ;  /* 0x0000002836367c10 */ /* 0x100fe4000fd9e00d */
[----:B------:R-:W-:Y:S01]  /*09e0*/  IADD3.X R57, PT, PT, R11, UR41, RZ, P3, P2 ;  /* 0x000000290b397c10 */ /* 0x000fe20009fe44ff */
[----:B------:R-:W5:Y:S01]  /*09f0*/  LDG.E.U16.CONSTANT R43, desc[UR36][R58.64+0x2] ;  /* 0x000002243a2b7981 */ /* 0x000f62000c1e9500 */
[----:B------:R-:W-:-:S02]  /*0a00*/  IADD3 R52, P2, P3, R52, UR40, R13 ;  /* 0x0000002834347c10 */ /* 0x000fc4000fb5e00d */
[----:B------:R-:W-:Y:S01]  /*0a10*/  IADD3.X R13, PT, PT, R8, UR41, RZ, P1, P0 ;  /* 0x00000029080d7c10 */ /* 0x000fe20008fe04ff */
[----:B------:R-:W5:Y:S01]  /*0a20*/  LDG.E.U16.CONSTANT R42, desc[UR36][R58.64+0x4] ;  /* 0x000004243a2a7981 */ /* 0x000f62000c1e9500 */
[----:B------:R-:W-:Y:S02]  /*0a30*/  IADD3.X R55, PT, PT, R5, UR41, RZ, P4, P5 ;  /* 0x0000002905377c10 */ /* 0x000fe4000a7ea4ff */
[----:B------:R-:W-:Y:S01]  /*0a40*/  LOP3.LUT R5, R0, 0x7, RZ, 0xc0, !PT ;  /* 0x0000000700057812 */ /* 0x000fe200078ec0ff */
[----:B------:R-:W5:Y:S04]  /*0a50*/  LDG.E.U16.CONSTANT R21, desc[UR36][R12.64+0x2] ;  /* 0x000002240c157981 */ /* 0x000f68000c1e9500 */
[----:B------:R-:W5:Y:S01]  /*0a60*/  LDG.E.U16.CONSTANT R20, desc[UR36][R12.64+0x4] ;  /* 0x000004240c147981 */ /* 0x000f62000c1e9500 */
[----:B------:R-:W-:-:S03]  /*0a70*/  LEA.HI.X.SX32 R10, R10, RZ, 0x1, P6 ;  /* 0x000000ff0a0a7211 */ /* 0x000fc600030f0eff */
[----:B------:R-:W5:Y:S02]  /*0a80*/  LDG.E.U16.CONSTANT R8, desc[UR36][R56.64+0x2] ;  /* 0x0000022438087981 */ /* 0x000f64000c1e9500 */
[----:B------:R-:W-:Y:S02]  /*0a90*/  IMAD R15, R10, 0x12, RZ ;  /* 0x000000120a0f7824 */ /* 0x000fe400078e02ff */
[----:B------:R-:W5:Y:S02]  /*0aa0*/  LDG.E.U16.CONSTANT R47, desc[UR36][R56.64+0x4] ;  /* 0x00000424382f7981 */ /* 0x000f64000c1e9500 */
[----:B------:R-:W-:Y:S02]  /*0ab0*/  IMAD.IADD R10, R53, 0x1, R15 ;  /* 0x00000001350a7824 */ /* 0x000fe400078e020f */
[----:B------:R-:W5:Y:S03]  /*0ac0*/  LDG.E.U16.CONSTANT R15, desc[UR36][R54.64+0x4] ;  /* 0x00000424360f7981 */ /* 0x000f66000c1e9500 */
[----:B------:R-:W-:-:S02]  /*0ad0*/  IADD3.X R53, PT, PT, R10, UR41, RZ, P2, P3 ;  /* 0x000000290a357c10 */ /* 0x000fc400097e64ff */
[----:B------:R-:W5:Y:S04]  /*0ae0*/  LDG.E.U16.CONSTANT R10, desc[UR36][R54.64+0x2] ;  /* 0x00000224360a7981 */ /* 0x000f68000c1e9500 */
[----:B------:R-:W5:Y:S04]  /*0af0*/  LDG.E.U16.CONSTANT R11, desc[UR36][R52.64+0x2] ;  /* 0x00000224340b7981 */ /* 0x000f68000c1e9500 */
[----:B------:R0:W5:Y:S02]  /*0b00*/  LDG.E.U16.CONSTANT R14, desc[UR36][R52.64+0x4] ;  /* 0x00000424340e7981 */ /* 0x000164000c1e9500 */
[----:B0-----:R-:W0:Y:S02]  /*0b10*/  LDC.64 R52, c[0x0][0x388] ;  /* 0x0000e200ff347b82 */ /* 0x001e240000000a00 */
[----:B0-----:R-:W-:Y:S01]  /*0b20*/  IMAD.WIDE R52, R17, 0x24, R52 ;  /* 0x0000002411347825 */ /* 0x001fe200078e0234 */
[----:B---3--:R-:W-:-:S03]  /*0b30*/  LEA R9, R44, R9, 0x10 ;  /* 0x000000092c097211 */ /* 0x008fc600078e80ff */
[----:B------:R-:W-:-:S05]  /*0b40*/  IMAD R44, R22, UR39, RZ ;  /* 0x00000027162c7c24 */ /* 0x000fca000f8e02ff */
[----:B------:R-:W-:-:S04]  /*0b50*/  IADD3 R13, P0, PT, R5, R44, RZ ;  /* 0x0000002c050d7210 */ /* 0x000fc80007f1e0ff */
[----:B------:R-:W-:Y:S01]  /*0b60*/  LEA.HI.X.SX32 R44, R44, RZ, 0x1, P0 ;  /* 0x000000ff2c2c7211 */ /* 0x000fe200000f0eff */
[----:B------:R-:W-:-:S04]  /*0b70*/  IMAD.WIDE.U32 R12, R13, 0x12, R6 ;  /* 0x000000120d0c7825 */ /* 0x000fc800078e0006 */
[----:B------:R-:W-:Y:S01]  /*0b80*/  IMAD R51, R44, 0x12, RZ ;  /* 0x000000122c337824 */ /* 0x000fe200078e02ff */
[----:B------:R-:W-:Y:S01]  /*0b90*/  IADD3 R58, P0, PT, R12, UR40, RZ ;  /* 0x000000280c3a7c10 */ /* 0x000fe2000ff1e0ff */
[----:B------:R-:W-:-:S03]  /*0ba0*/  IMAD R12, R23, UR39, RZ ;  /* 0x00000027170c7c24 */ /* 0x000fc6000f8e02ff */
[----:B------:R-:W-:Y:S02]  /*0bb0*/  IADD3.X R59, PT, PT, R13, UR41, R51, P0, !PT ;  /* 0x000000290d3b7c10 */ /* 0x000fe400087fe433 */
[----:B------:R-:W-:Y:S01]  /*0bc0*/  IADD3 R5, P0, PT, R5, R12, RZ ;  /* 0x0000000c05057210 */ /* 0x000fe20007f1e0ff */
[----:B------:R-:W3:Y:S03]  /*0bd0*/  LDG.E.CONSTANT R13, desc[UR36][R52.64] ;  /* 0x00000024340d7981 */ /* 0x000ee6000c1e9900 */
[----:B------:R-:W-:Y:S01]  /*0be0*/  LEA.HI.X.SX32 R12, R12, RZ, 0x1, P0 ;  /* 0x000000ff0c0c7211 */ /* 0x000fe200000f0eff */
[----:B------:R-:W-:-:S04]  /*0bf0*/  IMAD.WIDE.U32 R6, R5, 0x12, R6 ;  /* 0x0000001205067825 */ /* 0x000fc800078e0006 */
[----:B------:R-:W-:Y:S01]  /*0c00*/  IMAD R5, R12, 0x12, RZ ;  /* 0x000000120c057824 */ /* 0x000fe200078e02ff */
[----:B------:R-:W-:Y:S01]  /*0c10*/  IADD3 R54, P0, PT, R6, UR40, RZ ;  /* 0x0000002806367c10 */ /* 0x000fe2000ff1e0ff */
[----:B----4-:R-:W-:Y:S01]  /*0c20*/  IMAD R49, R49, 0x10000, R4 ;  /* 0x0001000031317824 */ /* 0x010fe200078e0204 */
[----:B------:R-:W4:Y:S02]  /*0c30*/  LDG.E.U16.CONSTANT R6, desc[UR36][R58.64] ;  /* 0x000000243a067981 */ /* 0x000f24000c1e9500 */
[----:B------:R-:W-:Y:S02]  /*0c40*/  IADD3.X R55, PT, PT, R7, UR41, R5, P0, !PT ;  /* 0x0000002907377c10 */ /* 0x000fe400087fe405 */
[----:B------:R-:W-:-:S03]  /*0c50*/  LOP3.LUT R5, R48, 0x1c, RZ, 0xc0, !PT ;  /* 0x0000001c30057812 */ /* 0x000fc600078ec0ff */
[----:B------:R-:W3:Y:S01]  /*0c60*/  LDG.E.U16.CONSTANT R7, desc[UR36][R54.64] ;  /* 0x0000002436077981 */ /* 0x000ee2000c1e9500 */
[----:B------:R-:W-:-:S04]  /*0c70*/  IADD3 R5, P0, PT, R5, UR42, RZ ;  /* 0x0000002a05057c10 */ /* 0x000fc8000ff1e0ff */
[----:B------:R-:W-:-:S04]  /*0c80*/  IADD3 R56, P1, PT, R5, 0x4, RZ ;  /* 0x0000000405387810 */ /* 0x000fc80007f3e0ff */
[----:B------:R-:W-:-:S03]  /*0c90*/  IADD3.X R57, PT, PT, RZ, UR43, RZ, P1, P0 ;  /* 0x0000002bff397c10 */ /* 0x000fc60008fe04ff */
[----:B------:R-:W-:-:S05]  /*0ca0*/  IMAD.WIDE R4, R19, 0x24, R56 ;  /* 0x0000002413047825 */ /* 0x000fca00078e0238 */
[----:B------:R0:W3:Y:S01]  /*0cb0*/  LDG.E.CONSTANT R12, desc[UR36][R4.64] ;  /* 0x00000024040c7981 */ /* 0x0000e2000c1e9900 */
[----:B------:R-:W1:Y:S01]  /*0cc0*/  S2UR UR6, SR_CgaCtaId ;  /* 0x00000000000679c3 */ /* 0x000e620000008800 */
[----:B--2---:R-:W-:Y:S01]  /*0cd0*/  IMAD R45, R46, 0x10000, R45 ;  /* 0x000100002e2d7824 */ /* 0x004fe200078e022d */
[----:B------:R-:W-:-:S04]  /*0ce0*/  UMOV UR5, 0x400 ;  /* 0x0000040000057882 */ /* 0x000fc80000000000 */
[----:B------:R-:W-:Y:S01]  /*0cf0*/  STS [R40], R45 ;  /* 0x0000002d28007388 */ /* 0x000fe20000000800 */
[----:B-----5:R-:W-:Y:S02]  /*0d00*/  IMAD R51, R42, 0x10000, R43 ;  /* 0x000100002a337824 */ /* 0x020fe400078e022b */
[----:B------:R-:W2:Y:S01]  /*0d10*/  S2R R43, SR_TID.Y ;  /* 0x00000000002b7919 */ /* 0x000ea20000002200 */
[----:B------:R-:W-:Y:S01]  /*0d20*/  UIADD3 UR4, UPT, UPT, UR5, 0x200, URZ ;  /* 0x0000020005047890 */ /* 0x000fe2000fffe0ff */
[----:B------:R-:W-:Y:S04]  /*0d30*/  STS [R38], R9 ;  /* 0x0000000926007388 */ /* 0x000fe80000000800 */
[----:B------:R-:W-:Y:S01]  /*0d40*/  STS [R36], R49 ;  /* 0x0000003124007388 */ /* 0x000fe20000000800 */
[----:B------:R-:W-:-:S03]  /*0d50*/  IMAD R47, R47, 0x10000, R8 ;  /* 0x000100002f2f7824 */ /* 0x000fc600078e0208 */
[----:B------:R-:W-:Y:S01]  /*0d60*/  STS [R34], R51 ;  /* 0x0000003322007388 */ /* 0x000fe20000000800 */
[----:B------:R-:W-:Y:S01]  /*0d70*/  LEA R21, R20, R21, 0x10 ;  /* 0x0000001514157211 */ /* 0x000fe200078e80ff */
[----:B-1----:R-:W-:Y:S02]  /*0d80*/  ULEA UR45, UR6, UR5, 0x18 ;  /* 0x00000005062d7291 */ /* 0x002fe4000f8ec0ff */
[----:B------:R2:W-:Y:S01]  /*0d90*/  STS [R32], R47 ;  /* 0x0000002f20007388 */ /* 0x0005e20000000800 */
[----:B------:R-:W-:Y:S01]  /*0da0*/  ULEA UR44, UR6, UR4, 0x18 ;  /* 0x00000004062c7291 */ /* 0x000fe2000f8ec0ff */
[----:B------:R-:W-:Y:S02]  /*0db0*/  IMAD R15, R15, 0x10000, R10 ;  /* 0x000100000f0f7824 */ /* 0x000fe400078e020a */
[----:B------:R-:W-:Y:S01]  /*0dc0*/  STS [R30], R21 ;  /* 0x000000151e007388 */ /* 0x000fe20000000800 */
[----:B--2---:R-:W-:Y:S02]  /*0dd0*/  IMAD.SHL.U32 R47, R43, 0x80, RZ ;  /* 0x000000802b2f7824 */ /* 0x004fe400078e00ff */
[----:B------:R-:W-:Y:S01]  /*0de0*/  IMAD R11, R14, 0x10000, R11 ;  /* 0x000100000e0b7824 */ /* 0x000fe200078e020b */
[----:B------:R-:W-:Y:S02]  /*0df0*/  STS [R28], R15 ;  /* 0x0000000f1c007388 */ /* 0x000fe40000000800 */
[----:B------:R-:W-:-:S02]  /*0e00*/  LOP3.LUT R49, R47, 0x7c, R48, 0xf8, !PT ;  /* 0x0000007c2f317812 */ /* 0x000fc400078ef830 */
[----:B------:R-:W-:Y:S01]  /*0e10*/  LOP3.LUT R48, R48, 0x3c, RZ, 0xc0, !PT ;  /* 0x0000003c30307812 */ /* 0x000fe200078ec0ff */
[----:B------:R-:W-:Y:S01]  /*0e20*/  STS [R24], R11 ;  /* 0x0000000b18007388 */ /* 0x000fe20000000800 */
[----:B------:R-:W-:-:S04]  /*0e30*/  UIADD3 UR7, UPT, UPT, UR5, 0x240, URZ ;  /* 0x0000024005077890 */ /* 0x000fc8000fffe0ff */
[----:B------:R-:W-:-:S06]  /*0e40*/  ULEA UR7, UR6, UR7, 0x18 ;  /* 0x0000000706077291 */ /* 0x000fcc000f8ec0ff */
[----:B0-----:R-:W-:-:S05]  /*0e50*/  MOV R5, UR7 ;  /* 0x0000000700057c02 */ /* 0x001fca0008000f00 */
[C---:B------:R-:W-:Y:S02]  /*0e60*/  IMAD R44, R0.reuse, 0x84, R5 ;  /* 0x00000084002c7824 */ /* 0x040fe400078e0205 */
[----:B------:R-:W-:Y:S01]  /*0e70*/  IMAD R42, R0, 0x8, R3 ;  /* 0x00000008002a7824 */ /* 0x000fe200078e0203 */
[----:B------:R-:W-:Y:S01]  /*0e80*/  LEA R43, R43, UR44, 0x4 ;  /* 0x0000002c2b2b7c11 */ /* 0x000fe2000f8e20ff */
[----:B------:R-:W-:-:S04]  /*0e90*/  UIADD3 UR5, UPT, UPT, UR5, 0x12c0, URZ ;  /* 0x000012c005057890 */ /* 0x000fc8000fffe0ff */
[----:B------:R-:W-:-:S06]  /*0ea0*/  ULEA UR5, UR6, UR5, 0x18 ;  /* 0x0000000506057291 */ /* 0x000fcc000f8ec0ff */
[----:B------:R-:W-:Y:S01]  /*0eb0*/  LEA R42, R42, UR5, 0x2 ;  /* 0x000000052a2a7c11 */ /* 0x000fe2000f8e10ff */
[----:B------:R-:W0:Y:S01]  /*0ec0*/  LDCU UR4, c[0x0][0x2f8] ;  /* 0x00005f00ff0477ac */ /* 0x000e220008000800 */
[----:B------:R-:W-:Y:S01]  /*0ed0*/  IMAD.MOV.U32 R58, RZ, RZ, 0x1 ;  /* 0x00000001ff3a7424 */ /* 0x000fe200078e00ff */
[----:B------:R-:W-:Y:S01]  /*0ee0*/  MOV R46, 0x8 ;  /* 0x00000008002e7802 */ /* 0x000fe20000000f00 */
[----:B----4-:R-:W-:Y:S02]  /*0ef0*/  HADD2.F32 R20, -RZ, R6.H0_H0 ;  /* 0x20000006ff147230 */ /* 0x010fe40000004100 */
[----:B---3--:R-:W-:-:S03]  /*0f00*/  HADD2.F32 R45, -RZ, R7.H0_H0 ;  /* 0x20000007ff2d7230 */ /* 0x008fc60000004100 */
[----:B------:R-:W-:Y:S04]  /*0f10*/  STS [R25], R20 ;  /* 0x0000001419007388 */ /* 0x000fe80000000800 */
[----:B------:R-:W-:Y:S04]  /*0f20*/  STS [R26], R45 ;  /* 0x0000002d1a007388 */ /* 0x000fe80000000800 */
[----:B------:R-:W-:Y:S04]  /*0f30*/  STS [R49+UR45], R12 ;  /* 0x0000000c31007988 */ /* 0x000fe8000800082d */
[----:B------:R-:W-:Y:S01]  /*0f40*/  STS [R48+UR44], R13 ;  /* 0x0000000d30007988 */ /* 0x000fe2000800082c */
[----:B------:R-:W-:Y:S06]  /*0f50*/  BAR.SYNC.DEFER_BLOCKING 0x0 ;  /* 0x0000000000007b1d */ /* 0x000fec0000010000 */
[----:B------:R-:W1:Y:S04]  /*0f60*/  LDS R21, [R44] ;  /* 0x000000002c157984 */ /* 0x000e680000000800 */
[----:B------:R-:W2:Y:S04]  /*0f70*/  LDS.128 R8, [R47+UR45] ;  /* 0x0000002d2f087984 */ /* 0x000ea80008000c00 */
[----:B------:R-:W3:Y:S04]  /*0f80*/  LDS.128 R4, [R47+UR45+0x10] ;  /* 0x0000102d2f047984 */ /* 0x000ee80008000c00 */
[----:B------:R-:W4:Y:S04]  /*0f90*/  LDS R14, [R44+0x4] ;  /* 0x000004002c0e7984 */ /* 0x000f280000000800 */
[----:B------:R-:W5:Y:S04]  /*0fa0*/  LDS R15, [R44+0x8] ;  /* 0x000008002c0f7984 */ /* 0x000f680000000800 */
[----:B------:R-:W0:Y:S01]  /*0fb0*/  LDS R0, [R44+0xc] ;  /* 0x00000c002c007984 */ /* 0x000e220000000800 */
[----:B-1----:R-:W-:-:S02]  /*0fc0*/  LOP3.LUT R3, R21, 0xf0f0f0f, RZ, 0xc0, !PT ;  /* 0x0f0f0f0f15037812 */ /* 0x002fc400078ec0ff */
[----:B------:R-:W-:-:S03]  /*0fd0*/  SHF.R.U32.HI R21, RZ, 0x4, R21 ;  /* 0x00000004ff157819 */ /* 0x000fc60000011615 */
[----:B--2---:R-:W-:Y:S02]  /*0fe0*/  IDP.4A.S8.S8 R12, R3, R8, RZ ;  /* 0x00000008030c7226 */ /* 0x004fe400000006ff */
[----:B------:R-:W1:Y:S01]  /*0ff0*/  LDS R8, [R43] ;  /* 0x000000002b087984 */ /* 0x000e620000000800 */
[----:B------:R-:W-:-:S03]  /*1000*/  LOP3.LUT R21, R21, 0xf0f0f0f, RZ, 0xc0, !PT ;  /* 0x0f0f0f0f15157812 */ /* 0x000fc600078ec0ff */
[----:B------:R-:W2:Y:S02]  /*1010*/  LDS R3, [R42] ;  /* 0x000000002a037984 */ /* 0x000ea40000000800 */
[----:B---3--:R-:W-:Y:S01]  /*1020*/  IDP.4A.S8.S8 R4, R21, R4, R12 ;  /* 0x0000000415047226 */ /* 0x008fe2000000060c */
[----:B----4-:R-:W-:Y:S02]  /*1030*/  LOP3.LUT R12, R14, 0xf0f0f0f, RZ, 0xc0, !PT ;  /* 0x0f0f0f0f0e0c7812 */ /* 0x010fe400078ec0ff */
[----:B------:R-:W-:-:S03]  /*1040*/  SHF.R.U32.HI R14, RZ, 0x4, R14 ;  /* 0x00000004ff0e7819 */ /* 0x000fc6000001160e */
[----:B------:R-:W-:Y:S01]  /*1050*/  IDP.4A.S8.S8 R4, R12, R9, R4 ;  /* 0x000000090c047226 */ /* 0x000fe20000000604 */
[----:B------:R-:W-:-:S05]  /*1060*/  LOP3.LUT R14, R14, 0xf0f0f0f, RZ, 0xc0, !PT ;  /* 0x0f0f0f0f0e0e7812 */ /* 0x000fca00078ec0ff */
        /* <DEDUP_REMOVED lines=10> */
[----:B------:R-:W-:Y:S02]  /*1110*/  IDP.4A.S8.S8 R0, R0, R7, R4 ;  /* 0x0000000700007226 */ /* 0x000fe40000000604 */
[--C-:B-1----:R-:W-:Y:S02]  /*1120*/  HADD2.F32 R14, -RZ, R8.reuse.H1_H1 ;  /* 0x30000008ff0e7230 */ /* 0x102fe40000004100 */
[----:B------:R-:W-:Y:S01]  /*1130*/  HADD2.F32 R5, -RZ, R8.H0_H0 ;  /* 0x20000008ff057230 */ /* 0x000fe20000004100 */
[----:B------:R-:W-:Y:S02]  /*1140*/  I2FP.F32.S32 R4, R0 ;  /* 0x0000000000047245 */ /* 0x000fe40000201400 */
[----:B------:R-:W-:-:S04]  /*1150*/  FMUL R6, R14, 8 ;  /* 0x410000000e067820 */ /* 0x000fc80000400000 */
[----:B------:R-:W-:-:S04]  /*1160*/  FFMA R4, R5, R4, -R6 ;  /* 0x0000000405047223 */ /* 0x000fc80000000806 */
[----:B--2---:R-:W-:Y:S01]  /*1170*/  FMUL R54, R3, R4 ;  /* 0x0000000403367220 */ /* 0x004fe20000400000 */
[----:B------:R-:W-:Y:S08]  /*1180*/  F2F.F64.F32 R10, R3 ;  /* 0x00000003000a7310 */ /* 0x000ff00000201800 */
[----:B------:R-:W0:Y:S08]  /*1190*/  F2F.F64.F32 R20, R5 ;  /* 0x0000000500147310 */ /* 0x000e300000201800 */
[----:B------:R-:W1:Y:S08]  /*11a0*/  F2F.F64.F32 R14, R14 ;  /* 0x0000000e000e7310 */ /* 0x000e700000201800 */
[----:B------:R-:W2:Y:S01]  /*11b0*/  F2F.F64.F32 R8, R54 ;  /* 0x0000003600087310 */ /* 0x000ea20000201800 */
[----:B------:R-:W-:Y:S01]  /*11c0*/  VIADD R45, R2, -UR4 ;  /* 0x80000004022d7c36 */ /* 0x000fe20008000000 */
[----:B------:R3:W4:Y:S01]  /*11d0*/  LDC.64 R12, c[0x4][R46] ;  /* 0x010000002e0c7b82 */ /* 0x0007220000000a00 */
[----:B------:R-:W5:Y:S03]  /*11e0*/  LDCU.64 UR4, c[0x4][URZ] ;  /* 0x01000000ff0477ac */ /* 0x000f660008000a00 */
[----:B0-----:R3:W-:Y:S04]  /*11f0*/  STL.64 [R45+0x18], R20 ;  /* 0x000018142d007387 */ /* 0x0017e80000100a00 */
[----:B------:R3:W-:Y:S04]  /*1200*/  STL [R45+0x20], R58 ;  /* 0x0000203a2d007387 */ /* 0x0007e80000100800 */
[----:B------:R3:W-:Y:S04]  /*1210*/  STL [R45+0x10], R0 ;  /* 0x000010002d007387 */ /* 0x0007e80000100800 */
[----:B-1----:R3:W-:Y:S04]  /*1220*/  STL.64 [R45+0x28], R14 ;  /* 0x0000280e2d007387 */ /* 0x0027e80000100a00 */
[----:B--2---:R3:W-:Y:S01]  /*1230*/  STL.128 [R45], R8 ;  /* 0x000000082d007387 */ /* 0x0047e20000100c00 */
[----:B-----5:R-:W-:Y:S01]  /*1240*/  MOV R4, UR4 ;  /* 0x0000000400047c02 */ /* 0x020fe20008000f00 */
[----:B------:R-:W-:-:S02]  /*1250*/  IMAD.U32 R5, RZ, RZ, UR5 ;  /* 0x00000005ff057e24 */ /* 0x000fc4000f8e00ff */
[----:B------:R-:W-:Y:S02]  /*1260*/  IMAD.MOV.U32 R6, RZ, RZ, R2 ;  /* 0x000000ffff067224 */ /* 0x000fe400078e0002 */
[----:B------:R-:W-:Y:S02]  /*1270*/  IMAD.MOV.U32 R7, RZ, RZ, R16 ;  /* 0x000000ffff077224 */ /* 0x000fe400078e0010 */
[----:B------:R-:W-:-:S07]  /*1280*/  IMAD.WIDE R56, R18, 0x24, R56 ;  /* 0x0000002412387825 */ /* 0x000fce00078e0238 */
[----:B---3--:R-:W-:-:S07]  /*1290*/  LEPC R20, `(.L_x_13) ;  /* 0x000000001014794e */ /* 0x008fce0000000000 */
[----:B----4-:R-:W-:Y:S05]  /*12a0*/  CALL.ABS.NOINC R12 ;  /* 0x000000000c007343 */ /* 0x010fea0003c00000 */
.L_x_13:
[----:B------:R-:W0:Y:S01]  /*12b0*/  LDS R3, [R44+0x10] ;  /* 0x000010002c037984 */ /* 0x000e220000000800 */
[----:B------:R-:W-:Y:S01]  /*12c0*/  HFMA2 R20, -RZ, RZ, 0, 5.9604644775390625e-08 ;  /* 0x00000001ff147431 */ /* 0x000fe200000001ff */
[----:B------:R-:W1:Y:S01]  /*12d0*/  LDCU.64 UR4, c[0x4][URZ] ;  /* 0x01000000ff0477ac */ /* 0x000e620008000a00 */
[----:B------:R-:W-:Y:S01]  /*12e0*/  FADD R54, R54, R50 ;  /* 0x0000003236367221 */ /* 0x000fe20000000000 */
[----:B------:R-:W2:Y:S04]  /*12f0*/  LDS.128 R4, [R47+UR45+0x20] ;  /* 0x0000202d2f047984 */ /* 0x000ea80008000c00 */
[----:B------:R-:W3:Y:S04]  /*1300*/  LDS.128 R8, [R47+UR45+0x30] ;  /* 0x0000302d2f087984 */ /* 0x000ee80008000c00 */
[----:B------:R-:W4:Y:S04]  /*1310*/  LDS R0, [R44+0x14] ;  /* 0x000014002c007984 */ /* 0x000f280000000800 */
        /* <DEDUP_REMOVED lines=12> */
[----:B------:R-:W3:Y:S01]  /*13e0*/  LDS R5, [R43+0x4] ;  /* 0x000004002b057984 */ /* 0x000ee20000000800 */
[----:B------:R4:W1:Y:S03]  /*13f0*/  LDC.64 R12, c[0x4][R46] ;  /* 0x010000002e0c7b82 */ /* 0x0008660000000a00 */
[----:B------:R-:W-:Y:S02]  /*1400*/  IDP.4A.S8.S8 R9, R0, R9, R3 ;  /* 0x0000000900097226 */ /* 0x000fe40000000603 */
[----:B------:R-:W5:Y:S01]  /*1410*/  LDS R3, [R42+0x4] ;  /* 0x000004002a037984 */ /* 0x000f620000000800 */
[----:B0-----:R-:W-:Y:S02]  /*1420*/  LOP3.LUT R0, R4, 0xf0f0f0f, RZ, 0xc0, !PT ;  /* 0x0f0f0f0f04007812 */ /* 0x001fe400078ec0ff */
[----:B------:R-:W-:-:S03]  /*1430*/  SHF.R.U32.HI R4, RZ, 0x4, R4 ;  /* 0x00000004ff047819 */ /* 0x000fc60000011604 */
[----:B------:R-:W-:Y:S01]  /*1440*/  IDP.4A.S8.S8 R0, R0, R6, R9 ;  /* 0x0000000600007226 */ /* 0x000fe20000000609 */
[----:B------:R-:W-:Y:S02]  /*1450*/  LOP3.LUT R9, R4, 0xf0f0f0f, RZ, 0xc0, !PT ;  /* 0x0f0f0f0f04097812 */ /* 0x000fe400078ec0ff */
[----:B--2---:R-:W-:Y:S02]  /*1460*/  LOP3.LUT R4, R8, 0xf0f0f0f, RZ, 0xc0, !PT ;  /* 0x0f0f0f0f08047812 */ /* 0x004fe400078ec0ff */
[----:B------:R-:W-:Y:S01]  /*1470*/  SHF.R.U32.HI R8, RZ, 0x4, R8 ;  /* 0x00000004ff087819 */ /* 0x000fe20000011608 */
[----:B------:R-:W-:-:S03]  /*1480*/  IDP.4A.S8.S8 R0, R9, R10, R0 ;  /* 0x0000000a09007226 */ /* 0x000fc60000000600 */
[----:B------:R-:W-:Y:S01]  /*1490*/  LOP3.LUT R8, R8, 0xf0f0f0f, RZ, 0xc0, !PT ;  /* 0x0f0f0f0f08087812 */ /* 0x000fe200078ec0ff */
[----:B------:R-:W-:Y:S02]  /*14a0*/  IDP.4A.S8.S8 R0, R4, R7, R0 ;  /* 0x0000000704007226 */ /* 0x000fe40000000600 */
[--C-:B---3--:R-:W-:Y:S02]  /*14b0*/  HADD2.F32 R4, -RZ, R5.reuse.H1_H1 ;  /* 0x30000005ff047230 */ /* 0x108fe40000004100 */
[----:B------:R-:W-:Y:S02]  /*14c0*/  IDP.4A.S8.S8 R0, R8, R11, R0 ;  /* 0x0000000b08007226 */ /* 0x000fe40000000600 */
[----:B------:R-:W-:Y:S02]  /*14d0*/  HADD2.F32 R5, -RZ, R5.H0_H0 ;  /* 0x20000005ff057230 */ /* 0x000fe40000004100 */
[----:B------:R-:W-:Y:S01]  /*14e0*/  FMUL R10, R4, 8 ;  /* 0x41000000040a7820 */ /* 0x000fe20000400000 */
[----:B------:R1:W0:Y:S01]  /*14f0*/  F2F.F64.F32 R14, R4 ;  /* 0x00000004000e7310 */ /* 0x0002220000201800 */
[----:B------:R-:W-:Y:S01]  /*1500*/  I2FP.F32.S32 R8, R0 ;  /* 0x0000000000087245 */ /* 0x000fe20000201400 */
[----:B------:R-:W-:Y:S04]  /*1510*/  STL [R45+0x10], R0 ;  /* 0x000010002d007387 */ /* 0x000fe80000100800 */
[----:B------:R-:W-:-:S02]  /*1520*/  FFMA R8, R5, R8, -R10 ;  /* 0x0000000805087223 */ /* 0x000fc4000000080a */
[----:B-----5:R-:W-:Y:S01]  /*1530*/  F2F.F64.F32 R10, R3 ;  /* 0x00000003000a7310 */ /* 0x020fe20000201800 */
[----:B-1----:R-:W-:Y:S02]  /*1540*/  IMAD.U32 R4, RZ, RZ, UR4 ;  /* 0x00000004ff047e24 */ /* 0x002fe4000f8e00ff */
[----:B------:R-:W-:Y:S01]  /*1550*/  FMUL R51, R3, R8 ;  /* 0x0000000803337220 */ /* 0x000fe20000400000 */
[----:B0-----:R-:W-:Y:S04]  /*1560*/  STL.64 [R45+0x28], R14 ;  /* 0x0000280e2d007387 */ /* 0x001fe80000100a00 */
[----:B------:R-:W0:Y:S08]  /*1570*/  F2F.F64.F32 R8, R51 ;  /* 0x0000003300087310 */ /* 0x000e300000201800 */
[----:B------:R1:W2:Y:S01]  /*1580*/  F2F.F64.F32 R6, R5 ;  /* 0x0000000500067310 */ /* 0x0002a20000201800 */
[----:B0-----:R-:W-:Y:S01]  /*1590*/  STL.128 [R45], R8 ;  /* 0x000000082d007387 */ /* 0x001fe20000100c00 */
[----:B-1----:R-:W-:-:S03]  /*15a0*/  IMAD.U32 R5, RZ, RZ, UR5 ;  /* 0x00000005ff057e24 */ /* 0x002fc6000f8e00ff */
[----:B--2---:R0:W-:Y:S02]  /*15b0*/  STL.64 [R45+0x18], R6 ;  /* 0x000018062d007387 */ /* 0x0041e40000100a00 */
[----:B0-----:R-:W-:Y:S01]  /*15c0*/  IMAD.MOV.U32 R6, RZ, RZ, R2 ;  /* 0x000000ffff067224 */ /* 0x001fe200078e0002 */
[----:B----4-:R-:W-:-:S07]  /*15d0*/  MOV R7, R16 ;  /* 0x0000001000077202 */ /* 0x010fce0000000f00 */
[----:B------:R-:W-:-:S07]  /*15e0*/  LEPC R20, `(.L_x_14) ;  /* 0x000000001014794e */ /* 0x000fce0000000000 */
[----:B------:R-:W-:Y:S05]  /*15f0*/  CALL.ABS.NOINC R12 ;  /* 0x000000000c007343 */ /* 0x000fea0003c00000 */
.L_x_14:
[----:B------:R-:W0:Y:S01]  /*1600*/  LDS R3, [R44+0x20] ;  /* 0x000020002c037984 */ /* 0x000e220000000800 */
[----:B------:R-:W-:Y:S01]  /*1610*/  IMAD.MOV.U32 R20, RZ, RZ, 0x1 ;  /* 0x00000001ff147424 */ /* 0x000fe200078e00ff */
        /* <DEDUP_REMOVED lines=47> */
[----:B0-----:R-:W-:Y:S01]  /*1910*/  MOV R6, R2 ;  /* 0x0000000200067202 */ /* 0x001fe20000000f00 */
[----:B----4-:R-:W-:-:S07]  /*1920*/  IMAD.MOV.U32 R7, RZ, RZ, R16 ;  /* 0x000000ffff077224 */ /* 0x010fce00078e0010 */
[----:B------:R-:W-:-:S07]  /*1930*/  LEPC R20, `(.L_x_15) ;  /* 0x000000001014794e */ /* 0x000fce0000000000 */
[----:B------:R-:W-:Y:S05]  /*1940*/  CALL.ABS.NOINC R12 ;  /* 0x000000000c007343 */ /* 0x000fea0003c00000 */
.L_x_15:
        /* <DEDUP_REMOVED lines=47> */
[----:B-1----:R-:W-:-:S03]  /*1c40*/  MOV R5, UR5 ;  /* 0x0000000500057c02 */ /* 0x002fc60008000f00 */
[----:B--2---:R0:W-:Y:S02]  /*1c50*/  STL.64 [R45+0x18], R6 ;  /* 0x000018062d007387 */ /* 0x0041e40000100a00 */
[----:B0-----:R-:W-:Y:S02]  /*1c60*/  IMAD.MOV.U32 R6, RZ, RZ, R2 ;  /* 0x000000ffff067224 */ /* 0x001fe400078e0002 */
[----:B----4-:R-:W-:-:S07]  /*1c70*/  IMAD.MOV.U32 R7, RZ, RZ, R16 ;  /* 0x000000ffff077224 */ /* 0x010fce00078e0010 */
[----:B------:R-:W-:-:S07]  /*1c80*/  LEPC R20, `(.L_x_16) ;  /* 0x000000001014794e */ /* 0x000fce0000000000 */
[----:B------:R-:W-:Y:S05]  /*1c90*/  CALL.ABS.NOINC R12 ;  /* 0x000000000c007343 */ /* 0x000fea0003c00000 */
.L_x_16:
[----:B------:R-:W2:Y:S04]  /*1ca0*/  LDG.E.CONSTANT R56, desc[UR36][R56.64] ;  /* 0x0000002438387981 */ /* 0x000ea8000c1e9900 */
[----:B------:R0:W3:Y:S01]  /*1cb0*/  LDG.E.CONSTANT R53, desc[UR36][R52.64+0x90] ;  /* 0x0000902434357981 */ /* 0x0000e2000c1e9900 */
[----:B------:R-:W-:Y:S05]  /*1cc0*/  WARPSYNC.ALL ;  /* 0x0000000000007948 */ /* 0x000fea0003800000 */
[----:B------:R-:W-:Y:S01]  /*1cd0*/  BAR.SYNC.DEFER_BLOCKING 0x0 ;  /* 0x0000000000007b1d */ /* 0x000fe20000010000 */
[----:B------:R-:W-:Y:S01]  /*1ce0*/  FADD R51, R50, R51 ;  /* 0x0000003332337221 */ /* 0x000fe20000000000 */
[----:B0-----:R-:W-:-:S04]  /*1cf0*/  IMAD.MOV.U32 R52, RZ, RZ, 0x1 ;  /* 0x00000001ff347424 */ /* 0x001fc800078e00ff */
[----:B------:R-:W0:Y:S01]  /*1d00*/  LDCU.64 UR4, c[0x4][URZ] ;  /* 0x01000000ff0477ac */ /* 0x000e220008000a00 */
[----:B------:R-:W-:Y:S04]  /*1d10*/  STL [R45+0x20], R52 ;  /* 0x000020342d007387 */ /* 0x000fe80000100800 */
[----:B--2---:R-:W-:Y:S04]  /*1d20*/  STS [R49+UR45], R56 ;  /* 0x0000003831007988 */ /* 0x004fe8000800082d */
[----:B---3--:R-:W-:Y:S01]  /*1d30*/  STS [R48+UR44], R53 ;  /* 0x0000003530007988 */ /* 0x008fe2000800082c */
[----:B------:R-:W-:Y:S06]  /*1d40*/  BAR.SYNC.DEFER_BLOCKING 0x0 ;  /* 0x0000000000007b1d */ /* 0x000fec0000010000 */
[----:B------:R-:W1:Y:S04]  /*1d50*/  LDS R14, [R44+0x40] ;  /* 0x000040002c0e7984 */ /* 0x000e680000000800 */
[----:B------:R-:W2:Y:S04]  /*1d60*/  LDS.128 R8, [R47+UR45] ;  /* 0x0000002d2f087984 */ /* 0x000ea80008000c00 */
[----:B------:R-:W3:Y:S04]  /*1d70*/  LDS.128 R4, [R47+UR45+0x10] ;  /* 0x0000102d2f047984 */ /* 0x000ee80008000c00 */
[----:B------:R-:W4:Y:S04]  /*1d80*/  LDS R20, [R44+0x44] ;  /* 0x000044002c147984 */ /* 0x000f280000000800 */
[----:B------:R-:W5:Y:S04]  /*1d90*/  LDS R13, [R44+0x48] ;  /* 0x000048002c0d7984 */ /* 0x000f680000000800 */
[----:B------:R-:W0:Y:S04]  /*1da0*/  LDS R0, [R44+0x4c] ;  /* 0x00004c002c007984 */ /* 0x000e280000000800 */
[----:B------:R-:W0:Y:S04]  /*1db0*/  LDS R12, [R43] ;  /* 0x000000002b0c7984 */ /* 0x000e280000000800 */
[----:B------:R-:W0:Y:S01]  /*1dc0*/  LDS R3, [R42+0x10] ;  /* 0x000010002a037984 */ /* 0x000e220000000800 */
[----:B-1----:R-:W-:-:S02]  /*1dd0*/  LOP3.LUT R15, R14, 0xf0f0f0f, RZ, 0xc0, !PT ;  /* 0x0f0f0f0f0e0f7812 */ /* 0x002fc400078ec0ff */
[----:B------:R-:W-:-:S03]  /*1de0*/  SHF.R.U32.HI R14, RZ, 0x4, R14 ;  /* 0x00000004ff0e7819 */ /* 0x000fc6000001160e */
[----:B--2---:R-:W-:Y:S01]  /*1df0*/  IDP.4A.S8.S8 R8, R15, R8, RZ ;  /* 0x000000080f087226 */ /* 0x004fe200000006ff */
[----:B------:R-:W-:-:S05]  /*1e00*/  LOP3.LUT R15, R14, 0xf0f0f0f, RZ, 0xc0, !PT ;  /* 0x0f0f0f0f0e0f7812 */ /* 0x000fca00078ec0ff */
[----:B---3--:R-:W-:Y:S01]  /*1e10*/  IDP.4A.S8.S8 R4, R15, R4, R8 ;  /* 0x000000040f047226 */ /* 0x008fe20000000608 */
[----:B----4-:R-:W-:Y:S02]  /*1e20*/  LOP3.LUT R8, R20, 0xf0f0f0f, RZ, 0xc0, !PT ;  /* 0x0f0f0f0f14087812 */ /* 0x010fe400078ec0ff */
[----:B------:R-:W-:-:S03]  /*1e30*/  SHF.R.U32.HI R20, RZ, 0x4, R20 ;  /* 0x00000004ff147819 */ /* 0x000fc60000011614 */
[----:B------:R-:W-:Y:S01]  /*1e40*/  IDP.4A.S8.S8 R4, R8, R9, R4 ;  /* 0x0000000908047226 */ /* 0x000fe20000000604 */
[----:B------:R-:W-:Y:S02]  /*1e50*/  LOP3.LUT R20, R20, 0xf0f0f0f, RZ, 0xc0, !PT ;  /* 0x0f0f0f0f14147812 */ /* 0x000fe400078ec0ff */
[----:B-----5:R-:W-:Y:S02]  /*1e60*/  LOP3.LUT R8, R13, 0xf0f0f0f, RZ, 0xc0, !PT ;  /* 0x0f0f0f0f0d087812 */ /* 0x020fe400078ec0ff */
[----:B------:R-:W-:Y:S01]  /*1e70*/  SHF.R.U32.HI R13, RZ, 0x4, R13 ;  /* 0x00000004ff0d7819 */ /* 0x000fe2000001160d */
[----:B------:R-:W-:Y:S01]  /*1e80*/  IDP.4A.S8.S8 R5, R20, R5, R4 ;  /* 0x0000000514057226 */ /* 0x000fe20000000604 */
[----:B0-----:R-:W-:Y:S01]  /*1e90*/  LOP3.LUT R4, R0, 0xf0f0f0f, RZ, 0xc0, !PT ;  /* 0x0f0f0f0f00047812 */ /* 0x001fe200078ec0ff */
[----:B------:R-:W-:Y:S01]  /*1ea0*/  HADD2.F32 R14, -RZ, R12.H1_H1 ;  /* 0x3000000cff0e7230 */ /* 0x000fe20000004100 */
[----:B------:R-:W-:Y:S01]  /*1eb0*/  LOP3.LUT R13, R13, 0xf0f0f0f, RZ, 0xc0, !PT ;  /* 0x0f0f0f0f0d0d7812 */ /* 0x000fe200078ec0ff */
[----:B------:R-:W-:Y:S01]  /*1ec0*/  IDP.4A.S8.S8 R5, R8, R10, R5 ;  /* 0x0000000a08057226 */ /* 0x000fe20000000605 */
[----:B------:R-:W-:-:S03]  /*1ed0*/  SHF.R.U32.HI R0, RZ, 0x4, R0 ;  /* 0x00000004ff007819 */ /* 0x000fc60000011600 */
[----:B------:R-:W-:Y:S01]  /*1ee0*/  IDP.4A.S8.S8 R6, R13, R6, R5 ;  /* 0x000000060d067226 */ /* 0x000fe20000000605 */
[----:B------:R-:W-:Y:S01]  /*1ef0*/  LOP3.LUT R0, R0, 0xf0f0f0f, RZ, 0xc0, !PT ;  /* 0x0f0f0f0f00007812 */ /* 0x000fe200078ec0ff */
[----:B------:R-:W-:Y:S02]  /*1f00*/  HADD2.F32 R5, -RZ, R12.H0_H0 ;  /* 0x2000000cff057230 */ /* 0x000fe40000004100 */
[----:B------:R-:W-:Y:S02]  /*1f10*/  IDP.4A.S8.S8 R4, R4, R11, R6 ;  /* 0x0000000b04047226 */ /* 0x000fe40000000606 */
[----:B------:R-:W-:Y:S01]  /*1f20*/  FMUL R6, R14, 8 ;  /* 0x410000000e067820 */ /* 0x000fe20000400000 */
[----:B------:R-:W-:Y:S01]  /*1f30*/  F2F.F64.F32 R10, R3 ;  /* 0x00000003000a7310 */ /* 0x000fe20000201800 */
[----:B------:R0:W1:Y:S01]  /*1f40*/  LDC.64 R12, c[0x4][R46] ;  /* 0x010000002e0c7b82 */ /* 0x0000620000000a00 */
[----:B------:R-:W-:Y:S02]  /*1f50*/  IDP.4A.S8.S8 R0, R0, R7, R4 ;  /* 0x0000000700007226 */ /* 0x000fe40000000604 */
[----:B------:R-:W-:-:S03]  /*1f60*/  IMAD.MOV.U32 R7, RZ, RZ, R16 ;  /* 0x000000ffff077224 */ /* 0x000fc600078e0010 */
[----:B------:R-:W-:Y:S01]  /*1f70*/  I2FP.F32.S32 R4, R0 ;  /* 0x0000000000047245 */ /* 0x000fe20000201400 */
[----:B------:R2:W3:Y:S01]  /*1f80*/  F2F.F64.F32 R20, R5 ;  /* 0x0000000500147310 */ /* 0x0004e20000201800 */
[----:B------:R0:W-:Y:S03]  /*1f90*/  STL [R45+0x10], R0 ;  /* 0x000010002d007387 */ /* 0x0001e60000100800 */
[----:B------:R-:W-:Y:S01]  /*1fa0*/  FFMA R4, R5, R4, -R6 ;  /* 0x0000000405047223 */ /* 0x000fe20000000806 */
[----:B------:R-:W-:-:S03]  /*1fb0*/  IMAD.MOV.U32 R6, RZ, RZ, R2 ;  /* 0x000000ffff067224 */ /* 0x000fc600078e0002 */
[----:B------:R-:W-:Y:S01]  /*1fc0*/  FMUL R48, R3, R4 ;  /* 0x0000000403307220 */ /* 0x000fe20000400000 */
[----:B------:R-:W4:Y:S01]  /*1fd0*/  F2F.F64.F32 R14, R14 ;  /* 0x0000000e000e7310 */ /* 0x000f220000201800 */
[----:B------:R-:W-:Y:S01]  /*1fe0*/  MOV R4, UR4 ;  /* 0x0000000400047c02 */ /* 0x000fe20008000f00 */
[----:B--2---:R-:W-:Y:S01]  /*1ff0*/  IMAD.U32 R5, RZ, RZ, UR5 ;  /* 0x00000005ff057e24 */ /* 0x004fe2000f8e00ff */
[----:B---3--:R0:W-:Y:S05]  /*2000*/  STL.64 [R45+0x18], R20 ;  /* 0x000018142d007387 */ /* 0x0081ea0000100a00 */
[----:B------:R-:W2:Y:S01]  /*2010*/  F2F.F64.F32 R8, R48 ;  /* 0x0000003000087310 */ /* 0x000ea20000201800 */
[----:B----4-:R0:W-:Y:S04]  /*2020*/  STL.64 [R45+0x28], R14 ;  /* 0x0000280e2d007387 */ /* 0x0101e80000100a00 */
[----:B--2---:R0:W-:Y:S02]  /*2030*/  STL.128 [R45], R8 ;  /* 0x000000082d007387 */ /* 0x0041e40000100c00 */
[----:B0-----:R-:W-:-:S07]  /*2040*/  LEPC R20, `(.L_x_17) ;  /* 0x000000001014794e */ /* 0x001fce0000000000 */
[----:B-1----:R-:W-:Y:S05]  /*2050*/  CALL.ABS.NOINC R12 ;  /* 0x000000000c007343 */ /* 0x002fea0003c00000 */
.L_x_17:
        /* <DEDUP_REMOVED lines=9> */
[----:B------:R-:W1:Y:S04]  /*20f0*/  LDS R12, [R43+0x4] ;  /* 0x000004002b0c7984 */ /* 0x000e680000000800 */
[----:B------:R-:W1:Y:S04]  /*2100*/  LDS R3, [R42+0x14] ;  /* 0x000014002a037984 */ /* 0x000e680000000800 */
[----:B------:R1:W-:Y:S01]  /*2110*/  STL [R45+0x20], R52 ;  /* 0x000020342d007387 */ /* 0x0003e20000100800 */
[----:B0-----:R-:W-:-:S02]  /*2120*/  LOP3.LUT R15, R14, 0xf0f0f0f, RZ, 0xc0, !PT ;  /* 0x0f0f0f0f0e0f7812 */ /* 0x001fc400078ec0ff */
        /* <DEDUP_REMOVED lines=11> */
[----:B-1----:R-:W-:Y:S01]  /*21e0*/  LOP3.LUT R4, R0, 0xf0f0f0f, RZ, 0xc0, !PT ;  /* 0x0f0f0f0f00047812 */ /* 0x002fe200078ec0ff */
        /* <DEDUP_REMOVED lines=17> */
[----:B------:R-:W-:-:S03]  /*2300*/  MOV R6, R2 ;  /* 0x0000000200067202 */ /* 0x000fc60000000f00 */
[----:B------:R-:W-:Y:S01]  /*2310*/  FMUL R49, R3, R4 ;  /* 0x0000000403317220 */ /* 0x000fe20000400000 */
[----:B------:R-:W4:Y:S01]  /*2320*/  F2F.F64.F32 R14, R14 ;  /* 0x0000000e000e7310 */ /* 0x000f220000201800 */
[----:B------:R-:W-:Y:S02]  /*2330*/  IMAD.U32 R4, RZ, RZ, UR4 ;  /* 0x00000004ff047e24 */ /* 0x000fe4000f8e00ff */
[----:B--2---:R-:W-:Y:S01]  /*2340*/  IMAD.U32 R5, RZ, RZ, UR5 ;  /* 0x00000005ff057e24 */ /* 0x004fe2000f8e00ff */
[----:B---3--:R0:W-:Y:S04]  /*2350*/  STL.64 [R45+0x18], R20 ;  /* 0x000018142d007387 */ /* 0x0081e80000100a00 */
[----:B------:R-:W2:Y:S01]  /*2360*/  F2F.F64.F32 R8, R49 ;  /* 0x0000003100087310 */ /* 0x000ea20000201800 */
[----:B----4-:R0:W-:Y:S04]  /*2370*/  STL.64 [R45+0x28], R14 ;  /* 0x0000280e2d007387 */ /* 0x0101e80000100a00 */
[----:B--2---:R0:W-:Y:S02]  /*2380*/  STL.128 [R45], R8 ;  /* 0x000000082d007387 */ /* 0x0041e40000100c00 */
[----:B0-----:R-:W-:-:S07]  /*2390*/  LEPC R20, `(.L_x_18) ;  /* 0x000000001014794e */ /* 0x001fce0000000000 */
[----:B-1----:R-:W-:Y:S05]  /*23a0*/  CALL.ABS.NOINC R12 ;  /* 0x000000000c007343 */ /* 0x002fea0003c00000 */
.L_x_18:
        /* <DEDUP_REMOVED lines=36> */
[----:B------:R-:W-:Y:S01]  /*25f0*/  IDP.4A.S8.S8 R0, R0, R7, R4 ;  /* 0x0000000700007226 */ /* 0x000fe20000000604 */
[----:B------:R-:W-:-:S04]  /*2600*/  MOV R7, R16 ;  /* 0x0000001000077202 */ /* 0x000fc80000000f00 */
        /* <DEDUP_REMOVED lines=15> */
.L_x_19:
[----:B------:R-:W0:Y:S01]  /*2700*/  LDS R12, [R44+0x70] ;  /* 0x000070002c0c7984 */ /* 0x000e220000000800 */
[----:B------:R-:W-:Y:S01]  /*2710*/  IMAD.MOV.U32 R20, RZ, RZ, 0x1 ;  /* 0x00000001ff147424 */ /* 0x000fe200078e00ff */
[----:B------:R-:W1:Y:S01]  /*2720*/  LDCU.64 UR4, c[0x4][URZ] ;  /* 0x01000000ff0477ac */ /* 0x000e620008000a00 */
[----:B------:R-:W-:Y:S01]  /*2730*/  FADD R49, R49, R48 ;  /* 0x0000003031317221 */ /* 0x000fe20000000000 */
[----:B------:R-:W2:Y:S04]  /*2740*/  LDS.128 R8, [R47+UR45+0x60] ;  /* 0x0000602d2f087984 */ /* 0x000ea80008000c00 */
[----:B------:R-:W3:Y:S04]  /*2750*/  LDS R14, [R44+0x74] ;  /* 0x000074002c0e7984 */ /* 0x000ee80000000800 */
[----:B------:R4:W5:Y:S04]  /*2760*/  LDS.128 R4, [R47+UR45+0x70] ;  /* 0x0000702d2f047984 */ /* 0x0009680008000c00 */
[----:B------:R-:W1:Y:S04]  /*2770*/  LDS R0, [R44+0x78] ;  /* 0x000078002c007984 */ /* 0x000e680000000800 */
[----:B------:R-:W1:Y:S01]  /*2780*/  LDS R3, [R44+0x7c] ;  /* 0x00007c002c037984 */ /* 0x000e620000000800 */
[----:B----4-:R-:W4:Y:S03]  /*2790*/  LDC.64 R46, c[0x4][R46] ;  /* 0x010000002e2e7b82 */ /* 0x010f260000000a00 */
[----:B------:R-:W4:Y:S04]  /*27a0*/  LDS R43, [R43+0xc] ;  /* 0x00000c002b2b7984 */ /* 0x000f280000000800 */
[----:B------:R-:W4:Y:S04]  /*27b0*/  LDS R42, [R42+0x1c] ;  /* 0x00001c002a2a7984 */ /* 0x000f280000000800 */
[----:B------:R1:W-:Y:S01]  /*27c0*/  STL [R45+0x20], R20 ;  /* 0x000020142d007387 */ /* 0x0003e20000100800 */
[----:B0-----:R-:W-:-:S02]  /*27d0*/  LOP3.LUT R13, R12, 0xf0f0f0f, RZ, 0xc0, !PT ;  /* 0x0f0f0f0f0c0d7812 */ /* 0x001fc400078ec0ff */
[----:B------:R-:W-:-:S03]  /*27e0*/  SHF.R.U32.HI R12, RZ, 0x4, R12 ;  /* 0x00000004ff0c7819 */ /* 0x000fc6000001160c */
[----:B--2---:R-:W-:Y:S01]  /*27f0*/  IDP.4A.S8.S8 R8, R13, R8, RZ ;  /* 0x000000080d087226 */ /* 0x004fe200000006ff */
[----:B------:R-:W-:Y:S02]  /*2800*/  LOP3.LUT R15, R12, 0xf0f0f0f, RZ, 0xc0, !PT ;  /* 0x0f0f0f0f0c0f7812 */ /* 0x000fe400078ec0ff */
[----:B---3--:R-:W-:Y:S02]  /*2810*/  LOP3.LUT R12, R14, 0xf0f0f0f, RZ, 0xc0, !PT ;  /* 0x0f0f0f0f0e0c7812 */ /* 0x008fe400078ec0ff */
[----:B------:R-:W-:Y:S01]  /*2820*/  SHF.R.U32.HI R14, RZ, 0x4, R14 ;  /* 0x00000004ff0e7819 */ /* 0x000fe2000001160e */
[----:B-----5:R-:W-:-:S03]  /*2830*/  IDP.4A.S8.S8 R4, R15, R4, R8 ;  /* 0x000000040f047226 */ /* 0x020fc60000000608 */
[----:B------:R-:W-:Y:S01]  /*2840*/  LOP3.LUT R14, R14, 0xf0f0f0f, RZ, 0xc0, !PT ;  /* 0x0f0f0f0f0e0e7812 */ /* 0x000fe200078ec0ff */
[----:B------:R-:W-:Y:S01]  /*2850*/  IDP.4A.S8.S8 R4, R12, R9, R4 ;  /* 0x000000090c047226 */ /* 0x000fe20000000604 */
[----:B-1----:R-:W-:Y:S02]  /*2860*/  LOP3.LUT R8, R0, 0xf0f0f0f, RZ, 0xc0, !PT ;  /* 0x0f0f0f0f00087812 */ /* 0x002fe400078ec0ff */
[----:B------:R-:W-:Y:S01]  /*2870*/  SHF.R.U32.HI R0, RZ, 0x4, R0 ;  /* 0x00000004ff007819 */ /* 0x000fe20000011600 */
[----:B------:R-:W-:-:S03]  /*2880*/  IDP.4A.S8.S8 R5, R14, R5, R4 ;  /* 0x000000050e057226 */ /* 0x000fc60000000604 */
[----:B------:R-:W-:Y:S01]  /*2890*/  LOP3.LUT R9, R0, 0xf0f0f0f, RZ, 0xc0, !PT ;  /* 0x0f0f0f0f00097812 */ /* 0x000fe200078ec0ff */
[----:B------:R-:W-:Y:S01]  /*28a0*/  IDP.4A.S8.S8 R5, R8, R10, R5 ;  /* 0x0000000a08057226 */ /* 0x000fe20000000605 */
[----:B------:R-:W-:Y:S01]  /*28b0*/  LOP3.LUT R0, R3, 0xf0f0f0f, RZ, 0xc0, !PT ;  /* 0x0f0f0f0f03007812 */ /* 0x000fe200078ec0ff */
[----:B----4-:R-:W-:Y:S01]  /*28c0*/  HADD2.F32 R12, -RZ, R43.H1_H1 ;  /* 0x3000002bff0c7230 */ /* 0x010fe20000004100 */
[----:B------:R-:W-:Y:S01]  /*28d0*/  SHF.R.U32.HI R3, RZ, 0x4, R3 ;  /* 0x00000004ff037819 */ /* 0x000fe20000011603 */
[----:B------:R-:W-:-:S03]  /*28e0*/  IDP.4A.S8.S8 R6, R9, R6, R5 ;  /* 0x0000000609067226 */ /* 0x000fc60000000605 */
[----:B------:R-:W-:Y:S01]  /*28f0*/  LOP3.LUT R4, R3, 0xf0f0f0f, RZ, 0xc0, !PT ;  /* 0x0f0f0f0f03047812 */ /* 0x000fe200078ec0ff */
[----:B------:R-:W-:Y:S02]  /*2900*/  IDP.4A.S8.S8 R0, R0, R11, R6 ;  /* 0x0000000b00007226 */ /* 0x000fe40000000606 */
[----:B------:R-:W-:Y:S01]  /*2910*/  FMUL R6, R12, 8 ;  /* 0x410000000c067820 */ /* 0x000fe20000400000 */
[----:B------:R-:W-:Y:S01]  /*2920*/  HADD2.F32 R3, -RZ, R43.H0_H0 ;  /* 0x2000002bff037230 */ /* 0x000fe20000004100 */
[----:B------:R-:W-:Y:S01]  /*2930*/  F2F.F64.F32 R10, R42 ;  /* 0x0000002a000a7310 */ /* 0x000fe20000201800 */
[----:B------:R-:W-:Y:S02]  /*2940*/  IDP.4A.S8.S8 R0, R4, R7, R0 ;  /* 0x0000000704007226 */ /* 0x000fe40000000600 */
[----:B------:R-:W-:-:S03]  /*2950*/  IMAD.MOV.U32 R7, RZ, RZ, R16 ;  /* 0x000000ffff077224 */ /* 0x000fc600078e0010 */
[----:B------:R-:W-:Y:S01]  /*2960*/  I2FP.F32.S32 R4, R0 ;  /* 0x0000000000047245 */ /* 0x000fe20000201400 */
[----:B------:R0:W-:Y:S01]  /*2970*/  STL [R45+0x10], R0 ;  /* 0x000010002d007387 */ /* 0x0001e20000100800 */
[----:B------:R-:W1:Y:S03]  /*2980*/  F2F.F64.F32 R14, R3 ;  /* 0x00000003000e7310 */ /* 0x000e660000201800 */
[----:B------:R-:W-:Y:S01]  /*2990*/  FFMA R5, R3, R4, -R6 ;  /* 0x0000000403057223 */ /* 0x000fe20000000806 */
[----:B------:R-:W-:Y:S02]  /*29a0*/  IMAD.U32 R4, RZ, RZ, UR4 ;  /* 0x00000004ff047e24 */ /* 0x000fe4000f8e00ff */
[----:B------:R-:W-:Y:S02]  /*29b0*/  IMAD.MOV.U32 R6, RZ, RZ, R2 ;  /* 0x000000ffff067224 */ /* 0x000fe400078e0002 */
[----:B------:R-:W-:Y:S01]  /*29c0*/  FMUL R50, R42, R5 ;  /* 0x000000052a327220 */ /* 0x000fe20000400000 */
[----:B------:R-:W2:Y:S01]  /*29d0*/  F2F.F64.F32 R12, R12 ;  /* 0x0000000c000c7310 */ /* 0x000ea20000201800 */
[----:B------:R-:W-:Y:S01]  /*29e0*/  MOV R5, UR5 ;  /* 0x0000000500057c02 */ /* 0x000fe20008000f00 */
[----:B-1----:R0:W-:Y:S06]  /*29f0*/  STL.64 [R45+0x18], R14 ;  /* 0x0000180e2d007387 */ /* 0x0021ec0000100a00 */
[----:B------:R-:W1:Y:S01]  /*2a00*/  F2F.F64.F32 R8, R50 ;  /* 0x0000003200087310 */ /* 0x000e620000201800 */
[----:B--2---:R0:W-:Y:S04]  /*2a10*/  STL.64 [R45+0x28], R12 ;  /* 0x0000280c2d007387 */ /* 0x0041e80000100a00 */
[----:B-1----:R0:W-:Y:S02]  /*2a20*/  STL.128 [R45], R8 ;  /* 0x000000082d007387 */ /* 0x0021e40000100c00 */
[----:B------:R-:W-:-:S07]  /*2a30*/  LEPC R20, `(.L_x_20) ;  /* 0x000000001014794e */ /* 0x000fce0000000000 */
[----:B0-----:R-:W-:Y:S05]  /*2a40*/  CALL.ABS.NOINC R46 ;  /* 0x000000002e007343 */ /* 0x001fea0003c00000 */
.L_x_20:
        /* <DEDUP_REMOVED lines=8> */
[----:B------:R-:W-:Y:S01]  /*2ad0*/  VIADD R17, R17, 0x8 ;  /* 0x0000000811117836 */ /* 0x000fe20000000000 */
[----:B------:R-:W-:-:S09]  /*2ae0*/  UISETP.GE.AND UP0, UPT, UR38, UR39, UPT ;  /* 0x000000272600728c */ /* 0x000fd2000bf06270 */
[----:B------:R-:W-:Y:S05]  /*2af0*/  BRA.U !UP0, `(.L_x_21) ;  /* 0xffffffd908a07547 */ /* 0x000fea000b83ffff */
.L_x_12:
[----:B------:R-:W0:Y:S01]  /*2b00*/  S2R R0, SR_TID.Y ;  /* 0x0000000000007919 */ /* 0x000e220000002200 */
[----:B------:R-:W1:Y:S01]  /*2b10*/  LDCU UR4, c[0x0][0x3a0] ;  /* 0x00007400ff0477ac */ /* 0x000e620008000800 */
[----:B------:R-:W0:Y:S02]  /*2b20*/  S2R R3, SR_CTAID.Y ;  /* 0x0000000000037919 */ /* 0x000e240000002600 */
[----:B0-----:R-:W-:-:S04]  /*2b30*/  LEA R5, R3, R0, 0x2 ;  /* 0x0000000003057211 */ /* 0x001fc800078e10ff */
[----:B-1----:R-:W-:-:S13]  /*2b40*/  ISETP.GE.AND P0, PT, R5, UR4, PT ;  /* 0x0000000405007c0c */ /* 0x002fda000bf06270 */
[----:B------:R-:W-:Y:S05]  /*2b50*/  @P0 EXIT ;  /* 0x000000000000094d */ /* 0x000fea0003800000 */
[----:B------:R-:W0:Y:S01]  /*2b60*/  S2R R0, SR_TID.X ;  /* 0x0000000000007919 */ /* 0x000e220000002100 */
[----:B------:R-:W1:Y:S01]  /*2b70*/  LDCU UR4, c[0x0][0x3a8] ;  /* 0x00007500ff0477ac */ /* 0x000e620008000800 */
[----:B------:R-:W0:Y:S02]  /*2b80*/  S2R R3, SR_CTAID.X ;  /* 0x0000000000037919 */ /* 0x000e240000002500 */
[----:B0-----:R-:W-:-:S05]  /*2b90*/  IMAD R0, R3, 0x20, R0 ;  /* 0x0000002003007824 */ /* 0x001fca00078e0200 */
[----:B-1----:R-:W-:-:S13]  /*2ba0*/  ISETP.GE.AND P0, PT, R0, UR4, PT ;  /* 0x0000000400007c0c */ /* 0x002fda000bf06270 */
[----:B------:R-:W-:Y:S05]  /*2bb0*/  @P0 EXIT ;  /* 0x000000000000094d */ /* 0x000fea0003800000 */
[----:B------:R-:W0:Y:S01]  /*2bc0*/  LDC.64 R2, c[0x0][0x390] ;  /* 0x0000e400ff027b82 */ /* 0x000e220000000a00 */
[----:B------:R-:W-:-:S04]  /*2bd0*/  IMAD R5, R5, UR4, R0 ;  /* 0x0000000405057c24 */ /* 0x000fc8000f8e0200 */
[----:B0-----:R-:W-:-:S05]  /*2be0*/  IMAD.WIDE R2, R5, 0x4, R2 ;  /* 0x0000000405027825 */ /* 0x001fca00078e0202 */
[----:B------:R-:W-:Y:S01]  /*2bf0*/  STG.E desc[UR36][R2.64], R50 ;  /* 0x0000003202007986 */ /* 0x000fe2000c101924 */
[----:B------:R-:W-:Y:S05]  /*2c00*/  EXIT ;  /* 0x000000000000794d */ /* 0x000fea0003800000 */
.L_x_22:
        /* <DEDUP_REMOVED lines=15> */
.L_x_25:


//--------------------- .nv.global.init           --------------------------
	.section	.nv.global.init,"aw",@progbits
.nv.global.init:
	.type		$str,@object
	.size		$str,(.L_0 - $str)
$str:
        /*0000*/ 	.byte	0x25, 0x66, 0x20, 0x25, 0x66, 0x20, 0x25, 0x66, 0x20, 0x25, 0x66, 0x20, 0x25, 0x66, 0x20, 0x25
        /*0010*/ 	.byte	0x66, 0x0a, 0x00
.L_0:


//--------------------- .nv.shared.reserved.0     --------------------------
	.section	.nv.shared.reserved.0,"aw",@nobits
	.weak		__nv_reservedSMEM_offset_0_alias
	.size		__nv_reservedSMEM_offset_0_alias, 0, 64
	.other		__nv_reservedSMEM_offset_0_alias,@"STO_CUDA_RESERVED_SHARED STV_DEFAULT"
__nv_reservedSMEM_offset_0_alias:
	.zero		0
	.zero		64


//--------------------- .nv.shared.mul_mat_q4_0_no_check --------------------------
	.section	.nv.shared.mul_mat_q4_0_no_check,"aw",@nobits
	.sectionflags	@""
	.align	4
.nv.shared.mul_mat_q4_0_no_check:
	.zero		6880


//--------------------- .nv.shared.mul_mat_q4_0_check --------------------------
	.section	.nv.shared.mul_mat_q4_0_check,"aw",@nobits
	.sectionflags	@""
	.align	4
.nv.shared.mul_mat_q4_0_check:
	.zero		6880


//--------------------- .nv.constant0.dequantize_block_q4_0 --------------------------
	.section	.nv.constant0.dequantize_block_q4_0,"a",@progbits
	.sectionflags	@""
	.align	4
.nv.constant0.dequantize_block_q4_0:
	.zero		916


//--------------------- .nv.constant0.mul_mat_q4_0_no_check --------------------------
	.section	.nv.constant0.mul_mat_q4_0_no_check,"a",@progbits
	.sectionflags	@""
	.align	4
.nv.constant0.mul_mat_q4_0_no_check:
	.zero		940


//--------------------- .nv.constant0.mul_mat_q4_0_check --------------------------
	.section	.nv.constant0.mul_mat_q4_0_check,"a",@progbits
	.sectionflags	@""
	.align	4
.nv.constant0.mul_mat_q4_0_check:
	.zero		940


//--------------------- SYMBOLS --------------------------

	.type		.nv.reservedSmem.offset0,@object
	.size		.nv.reservedSmem.offset0,0x4
	.type		.nv.reservedSmem.cap,@object
	.size		.nv.reservedSmem.cap,0x4
	.type		vprintf,@function
